//
// Generated by NVIDIA NVVM Compiler
//
// Compiler Build ID: CL-36424714
// Cuda compilation tools, release 13.0, V13.0.88
// Based on NVVM 20.0.0
//

.version 9.0
.target sm_100
.address_size 64

	// .globl	_Z7brandesiiPiS_S_S_PdS0_P4nodeS0_S_S0_S0_S_
// _ZZ7brandesiiPiS_S_S_PdS0_P4nodeS0_S_S0_S0_S_E3arr has been demoted
// _ZZ14update_brandesiiPiS_S_S_PdS0_P4nodeS0_S_S0_S0_S_iS_dE3arr has been demoted
// _ZZ14check_affectediiPiS_S_S_S_S_E3arr has been demoted

.visible .entry _Z7brandesiiPiS_S_S_PdS0_P4nodeS0_S_S0_S0_S_(
	.param .u32 _Z7brandesiiPiS_S_S_PdS0_P4nodeS0_S_S0_S0_S__param_0,
	.param .u32 _Z7brandesiiPiS_S_S_PdS0_P4nodeS0_S_S0_S0_S__param_1,
	.param .u64 .ptr .align 1 _Z7brandesiiPiS_S_S_PdS0_P4nodeS0_S_S0_S0_S__param_2,
	.param .u64 .ptr .align 1 _Z7brandesiiPiS_S_S_PdS0_P4nodeS0_S_S0_S0_S__param_3,
	.param .u64 .ptr .align 1 _Z7brandesiiPiS_S_S_PdS0_P4nodeS0_S_S0_S0_S__param_4,
	.param .u64 .ptr .align 1 _Z7brandesiiPiS_S_S_PdS0_P4nodeS0_S_S0_S0_S__param_5,
	.param .u64 .ptr .align 1 _Z7brandesiiPiS_S_S_PdS0_P4nodeS0_S_S0_S0_S__param_6,
	.param .u64 .ptr .align 1 _Z7brandesiiPiS_S_S_PdS0_P4nodeS0_S_S0_S0_S__param_7,
	.param .u64 .ptr .align 1 _Z7brandesiiPiS_S_S_PdS0_P4nodeS0_S_S0_S0_S__param_8,
	.param .u64 .ptr .align 1 _Z7brandesiiPiS_S_S_PdS0_P4nodeS0_S_S0_S0_S__param_9,
	.param .u64 .ptr .align 1 _Z7brandesiiPiS_S_S_PdS0_P4nodeS0_S_S0_S0_S__param_10,
	.param .u64 .ptr .align 1 _Z7brandesiiPiS_S_S_PdS0_P4nodeS0_S_S0_S0_S__param_11,
	.param .u64 .ptr .align 1 _Z7brandesiiPiS_S_S_PdS0_P4nodeS0_S_S0_S0_S__param_12,
	.param .u64 .ptr .align 1 _Z7brandesiiPiS_S_S_PdS0_P4nodeS0_S_S0_S0_S__param_13
)
{
	.reg .pred 	%p<76>;
	.reg .b32 	%r<213>;
	.reg .b64 	%rd<162>;
	.reg .b64 	%fd<44>;
	// demoted variable
	.shared .align 4 .b8 _ZZ7brandesiiPiS_S_S_PdS0_P4nodeS0_S_S0_S0_S_E3arr[8];
	ld.param.u32 	%r100, [_Z7brandesiiPiS_S_S_PdS0_P4nodeS0_S_S0_S0_S__param_0];
	ld.param.u32 	%r101, [_Z7brandesiiPiS_S_S_PdS0_P4nodeS0_S_S0_S0_S__param_1];
	ld.param.u64 	%rd37, [_Z7brandesiiPiS_S_S_PdS0_P4nodeS0_S_S0_S0_S__param_2];
	ld.param.u64 	%rd38, [_Z7brandesiiPiS_S_S_PdS0_P4nodeS0_S_S0_S0_S__param_3];
	ld.param.u64 	%rd41, [_Z7brandesiiPiS_S_S_PdS0_P4nodeS0_S_S0_S0_S__param_4];
	ld.param.u64 	%rd42, [_Z7brandesiiPiS_S_S_PdS0_P4nodeS0_S_S0_S0_S__param_5];
	ld.param.u64 	%rd39, [_Z7brandesiiPiS_S_S_PdS0_P4nodeS0_S_S0_S0_S__param_6];
	ld.param.u64 	%rd43, [_Z7brandesiiPiS_S_S_PdS0_P4nodeS0_S_S0_S0_S__param_7];
	ld.param.u64 	%rd44, [_Z7brandesiiPiS_S_S_PdS0_P4nodeS0_S_S0_S0_S__param_8];
	ld.param.u64 	%rd40, [_Z7brandesiiPiS_S_S_PdS0_P4nodeS0_S_S0_S0_S__param_9];
	ld.param.u64 	%rd45, [_Z7brandesiiPiS_S_S_PdS0_P4nodeS0_S_S0_S0_S__param_10];
	ld.param.u64 	%rd46, [_Z7brandesiiPiS_S_S_PdS0_P4nodeS0_S_S0_S0_S__param_11];
	ld.param.u64 	%rd47, [_Z7brandesiiPiS_S_S_PdS0_P4nodeS0_S_S0_S0_S__param_12];
	ld.param.u64 	%rd48, [_Z7brandesiiPiS_S_S_PdS0_P4nodeS0_S_S0_S0_S__param_13];
	cvta.to.global.u64 	%rd1, %rd47;
	cvta.to.global.u64 	%rd2, %rd46;
	cvta.to.global.u64 	%rd3, %rd48;
	cvta.to.global.u64 	%rd4, %rd44;
	cvta.to.global.u64 	%rd5, %rd42;
	cvta.to.global.u64 	%rd6, %rd43;
	cvta.to.global.u64 	%rd7, %rd45;
	cvta.to.global.u64 	%rd8, %rd41;
	mov.u32 	%r1, %ctaid.x;
	mad.lo.s32 	%r102, %r1, %r100, %r1;
	cvt.u64.u32 	%rd9, %r102;
	setp.ge.s32 	%p1, %r1, %r100;
	@%p1 bra 	$L__BB0_97;
	cvta.to.global.u64 	%rd49, %rd39;
	shl.b64 	%rd50, %rd9, 2;
	add.s64 	%rd10, %rd5, %rd50;
	shl.b64 	%rd51, %rd9, 3;
	add.s64 	%rd11, %rd49, %rd51;
	add.s64 	%rd12, %rd6, %rd51;
	add.s64 	%rd13, %rd8, %rd50;
	mad.lo.s32 	%r103, %r1, %r101, %r1;
	mul.wide.u32 	%rd52, %r103, 8;
	add.s64 	%rd14, %rd4, %rd52;
	add.s32 	%r177, %r1, 1;
	mov.u32 	%r3, %tid.x;
	sub.s32 	%r4, %r100, %r3;
	shr.u32 	%r104, %r4, 5;
	add.s32 	%r105, %r104, 1;
	and.b32  	%r5, %r105, 15;
	and.b32  	%r6, %r105, 7;
	add.s32 	%r7, %r6, -1;
	and.b32  	%r8, %r105, 268435440;
	and.b32  	%r9, %r105, 3;
	mul.wide.u32 	%rd53, %r3, 8;
	add.s64 	%rd54, %rd53, %rd51;
	add.s64 	%rd55, %rd54, %rd49;
	add.s64 	%rd15, %rd55, 2048;
	cvta.to.global.u64 	%rd16, %rd40;
	cvta.to.global.u64 	%rd17, %rd38;
	cvta.to.global.u64 	%rd18, %rd37;
$L__BB0_2:
	setp.lt.u32 	%p2, %r100, %r3;
	@%p2 bra 	$L__BB0_53;
	setp.lt.u32 	%p3, %r4, 480;
	mov.u32 	%r182, %r3;
	@%p3 bra 	$L__BB0_6;
	shr.u32 	%r106, %r4, 5;
	add.s32 	%r107, %r106, 1;
	and.b32  	%r108, %r107, 268435440;
	neg.s32 	%r181, %r108;
	mov.u64 	%rd161, %rd15;
	mov.u32 	%r182, %r3;
$L__BB0_5:
	.pragma "nounroll";
	mov.b64 	%rd56, 0;
	st.global.u64 	[%rd161+-2048], %rd56;
	st.global.u64 	[%rd161+-1792], %rd56;
	st.global.u64 	[%rd161+-1536], %rd56;
	st.global.u64 	[%rd161+-1280], %rd56;
	st.global.u64 	[%rd161+-1024], %rd56;
	st.global.u64 	[%rd161+-768], %rd56;
	st.global.u64 	[%rd161+-512], %rd56;
	st.global.u64 	[%rd161+-256], %rd56;
	st.global.u64 	[%rd161], %rd56;
	st.global.u64 	[%rd161+256], %rd56;
	st.global.u64 	[%rd161+512], %rd56;
	st.global.u64 	[%rd161+768], %rd56;
	st.global.u64 	[%rd161+1024], %rd56;
	st.global.u64 	[%rd161+1280], %rd56;
	st.global.u64 	[%rd161+1536], %rd56;
	st.global.u64 	[%rd161+1792], %rd56;
	add.s32 	%r182, %r182, 512;
	add.s32 	%r181, %r181, 16;
	add.s64 	%rd161, %rd161, 4096;
	setp.eq.s32 	%p4, %r181, 0;
	@%p4 bra 	$L__BB0_6;
	bra.uni 	$L__BB0_5;
$L__BB0_6:
	add.s32 	%r13, %r5, -1;
	setp.eq.s32 	%p5, %r5, 0;
	@%p5 bra 	$L__BB0_16;
	setp.lt.u32 	%p6, %r13, 7;
	@%p6 bra 	$L__BB0_9;
	mul.wide.u32 	%rd57, %r182, 8;
	add.s64 	%rd58, %rd11, %rd57;
	mov.b64 	%rd59, 0;
	st.global.u64 	[%rd58], %rd59;
	st.global.u64 	[%rd58+256], %rd59;
	st.global.u64 	[%rd58+512], %rd59;
	st.global.u64 	[%rd58+768], %rd59;
	st.global.u64 	[%rd58+1024], %rd59;
	st.global.u64 	[%rd58+1280], %rd59;
	st.global.u64 	[%rd58+1536], %rd59;
	st.global.u64 	[%rd58+1792], %rd59;
	add.s32 	%r182, %r182, 256;
$L__BB0_9:
	setp.eq.s32 	%p7, %r6, 0;
	@%p7 bra 	$L__BB0_16;
	setp.lt.u32 	%p8, %r7, 3;
	@%p8 bra 	$L__BB0_12;
	mul.wide.u32 	%rd60, %r182, 8;
	add.s64 	%rd61, %rd11, %rd60;
	mov.b64 	%rd62, 0;
	st.global.u64 	[%rd61], %rd62;
	st.global.u64 	[%rd61+256], %rd62;
	st.global.u64 	[%rd61+512], %rd62;
	st.global.u64 	[%rd61+768], %rd62;
	add.s32 	%r182, %r182, 128;
$L__BB0_12:
	setp.eq.s32 	%p9, %r9, 0;
	@%p9 bra 	$L__BB0_16;
	setp.eq.s32 	%p10, %r9, 1;
	mul.wide.u32 	%rd63, %r182, 8;
	add.s64 	%rd19, %rd11, %rd63;
	mov.b64 	%rd64, 0;
	st.global.u64 	[%rd19], %rd64;
	@%p10 bra 	$L__BB0_16;
	setp.eq.s32 	%p11, %r9, 2;
	mov.b64 	%rd65, 0;
	st.global.u64 	[%rd19+256], %rd65;
	@%p11 bra 	$L__BB0_16;
	mov.b64 	%rd66, 0;
	st.global.u64 	[%rd19+512], %rd66;
$L__BB0_16:
	setp.lt.u32 	%p12, %r4, 480;
	mov.u32 	%r186, %r3;
	@%p12 bra 	$L__BB0_19;
	mov.b32 	%r187, 0;
	mov.u32 	%r186, %r3;
$L__BB0_18:
	.pragma "nounroll";
	mul.wide.u32 	%rd67, %r186, 4;
	add.s64 	%rd68, %rd13, %rd67;
	mov.b32 	%r110, -1;
	st.global.u32 	[%rd68], %r110;
	st.global.u32 	[%rd68+128], %r110;
	st.global.u32 	[%rd68+256], %r110;
	st.global.u32 	[%rd68+384], %r110;
	st.global.u32 	[%rd68+512], %r110;
	st.global.u32 	[%rd68+640], %r110;
	st.global.u32 	[%rd68+768], %r110;
	st.global.u32 	[%rd68+896], %r110;
	st.global.u32 	[%rd68+1024], %r110;
	st.global.u32 	[%rd68+1152], %r110;
	st.global.u32 	[%rd68+1280], %r110;
	st.global.u32 	[%rd68+1408], %r110;
	st.global.u32 	[%rd68+1536], %r110;
	st.global.u32 	[%rd68+1664], %r110;
	st.global.u32 	[%rd68+1792], %r110;
	st.global.u32 	[%rd68+1920], %r110;
	add.s32 	%r186, %r186, 512;
	add.s32 	%r187, %r187, 16;
	setp.eq.s32 	%p13, %r187, %r8;
	@%p13 bra 	$L__BB0_19;
	bra.uni 	$L__BB0_18;
$L__BB0_19:
	setp.eq.s32 	%p14, %r5, 0;
	@%p14 bra 	$L__BB0_29;
	setp.lt.u32 	%p15, %r13, 7;
	@%p15 bra 	$L__BB0_22;
	mul.wide.u32 	%rd69, %r186, 4;
	add.s64 	%rd70, %rd13, %rd69;
	mov.b32 	%r111, -1;
	st.global.u32 	[%rd70], %r111;
	st.global.u32 	[%rd70+128], %r111;
	st.global.u32 	[%rd70+256], %r111;
	st.global.u32 	[%rd70+384], %r111;
	st.global.u32 	[%rd70+512], %r111;
	st.global.u32 	[%rd70+640], %r111;
	st.global.u32 	[%rd70+768], %r111;
	st.global.u32 	[%rd70+896], %r111;
	add.s32 	%r186, %r186, 256;
$L__BB0_22:
	setp.eq.s32 	%p16, %r6, 0;
	@%p16 bra 	$L__BB0_29;
	setp.lt.u32 	%p17, %r7, 3;
	@%p17 bra 	$L__BB0_25;
	mul.wide.u32 	%rd71, %r186, 4;
	add.s64 	%rd72, %rd13, %rd71;
	mov.b32 	%r112, -1;
	st.global.u32 	[%rd72], %r112;
	st.global.u32 	[%rd72+128], %r112;
	st.global.u32 	[%rd72+256], %r112;
	st.global.u32 	[%rd72+384], %r112;
	add.s32 	%r186, %r186, 128;
$L__BB0_25:
	setp.eq.s32 	%p18, %r9, 0;
	@%p18 bra 	$L__BB0_29;
	setp.eq.s32 	%p19, %r9, 1;
	mul.wide.u32 	%rd73, %r186, 4;
	add.s64 	%rd22, %rd13, %rd73;
	mov.b32 	%r113, -1;
	st.global.u32 	[%rd22], %r113;
	@%p19 bra 	$L__BB0_29;
	setp.eq.s32 	%p20, %r9, 2;
	mov.b32 	%r114, -1;
	st.global.u32 	[%rd22+128], %r114;
	@%p20 bra 	$L__BB0_29;
	mov.b32 	%r115, -1;
	st.global.u32 	[%rd22+256], %r115;
$L__BB0_29:
	setp.lt.u32 	%p21, %r4, 224;
	mov.u32 	%r191, %r3;
	@%p21 bra 	$L__BB0_32;
	mov.b32 	%r192, 0;
	mov.u32 	%r191, %r3;
$L__BB0_31:
	.pragma "nounroll";
	cvt.u64.u32 	%rd74, %r191;
	add.s64 	%rd75, %rd9, %rd74;
	shl.b64 	%rd76, %rd75, 2;
	add.s64 	%rd77, %rd7, %rd76;
	mov.b32 	%r117, 0;
	st.global.u32 	[%rd77], %r117;
	st.global.u32 	[%rd77+128], %r117;
	st.global.u32 	[%rd77+256], %r117;
	st.global.u32 	[%rd77+384], %r117;
	st.global.u32 	[%rd77+512], %r117;
	st.global.u32 	[%rd77+640], %r117;
	st.global.u32 	[%rd77+768], %r117;
	st.global.u32 	[%rd77+896], %r117;
	add.s32 	%r191, %r191, 256;
	add.s32 	%r192, %r192, 8;
	shr.u32 	%r118, %r4, 5;
	add.s32 	%r119, %r118, 1;
	and.b32  	%r120, %r119, 268435448;
	setp.eq.s32 	%p22, %r192, %r120;
	@%p22 bra 	$L__BB0_32;
	bra.uni 	$L__BB0_31;
$L__BB0_32:
	setp.eq.s32 	%p23, %r6, 0;
	@%p23 bra 	$L__BB0_40;
	setp.lt.u32 	%p24, %r7, 3;
	@%p24 bra 	$L__BB0_35;
	cvt.u64.u32 	%rd78, %r191;
	add.s64 	%rd79, %rd9, %rd78;
	shl.b64 	%rd80, %rd79, 2;
	add.s64 	%rd81, %rd7, %rd80;
	mov.b32 	%r121, 0;
	st.global.u32 	[%rd81], %r121;
	st.global.u32 	[%rd81+128], %r121;
	st.global.u32 	[%rd81+256], %r121;
	st.global.u32 	[%rd81+384], %r121;
	add.s32 	%r191, %r191, 128;
$L__BB0_35:
	setp.eq.s32 	%p25, %r9, 0;
	@%p25 bra 	$L__BB0_40;
	and.b32  	%r122, %r4, 96;
	setp.eq.s32 	%p26, %r122, 0;
	@%p26 bra 	$L__BB0_38;
	cvt.u64.u32 	%rd82, %r191;
	add.s64 	%rd83, %rd9, %rd82;
	shl.b64 	%rd84, %rd83, 2;
	add.s64 	%rd85, %rd7, %rd84;
	mov.b32 	%r123, 0;
	st.global.u32 	[%rd85], %r123;
	st.global.u32 	[%rd85+128], %r123;
	add.s32 	%r191, %r191, 64;
$L__BB0_38:
	and.b32  	%r124, %r4, 32;
	setp.ne.s32 	%p27, %r124, 0;
	@%p27 bra 	$L__BB0_40;
	cvt.u64.u32 	%rd86, %r191;
	add.s64 	%rd87, %rd9, %rd86;
	shl.b64 	%rd88, %rd87, 2;
	add.s64 	%rd89, %rd7, %rd88;
	mov.b32 	%r125, 0;
	st.global.u32 	[%rd89], %r125;
$L__BB0_40:
	setp.lt.u32 	%p28, %r4, 480;
	mov.u32 	%r195, %r3;
	@%p28 bra 	$L__BB0_43;
	mov.b32 	%r194, 0;
	mov.u32 	%r195, %r3;
$L__BB0_42:
	.pragma "nounroll";
	mul.wide.u32 	%rd90, %r195, 8;
	add.s64 	%rd91, %rd12, %rd90;
	mov.b64 	%rd92, 0;
	st.global.u64 	[%rd91], %rd92;
	st.global.u64 	[%rd91+256], %rd92;
	st.global.u64 	[%rd91+512], %rd92;
	st.global.u64 	[%rd91+768], %rd92;
	st.global.u64 	[%rd91+1024], %rd92;
	st.global.u64 	[%rd91+1280], %rd92;
	st.global.u64 	[%rd91+1536], %rd92;
	st.global.u64 	[%rd91+1792], %rd92;
	st.global.u64 	[%rd91+2048], %rd92;
	st.global.u64 	[%rd91+2304], %rd92;
	st.global.u64 	[%rd91+2560], %rd92;
	st.global.u64 	[%rd91+2816], %rd92;
	st.global.u64 	[%rd91+3072], %rd92;
	st.global.u64 	[%rd91+3328], %rd92;
	st.global.u64 	[%rd91+3584], %rd92;
	st.global.u64 	[%rd91+3840], %rd92;
	add.s32 	%r195, %r195, 512;
	add.s32 	%r194, %r194, 16;
	setp.ne.s32 	%p29, %r194, %r8;
	@%p29 bra 	$L__BB0_42;
$L__BB0_43:
	setp.eq.s32 	%p30, %r5, 0;
	@%p30 bra 	$L__BB0_53;
	setp.lt.u32 	%p31, %r13, 7;
	@%p31 bra 	$L__BB0_46;
	mul.wide.u32 	%rd93, %r195, 8;
	add.s64 	%rd94, %rd12, %rd93;
	mov.b64 	%rd95, 0;
	st.global.u64 	[%rd94], %rd95;
	st.global.u64 	[%rd94+256], %rd95;
	st.global.u64 	[%rd94+512], %rd95;
	st.global.u64 	[%rd94+768], %rd95;
	st.global.u64 	[%rd94+1024], %rd95;
	st.global.u64 	[%rd94+1280], %rd95;
	st.global.u64 	[%rd94+1536], %rd95;
	st.global.u64 	[%rd94+1792], %rd95;
	add.s32 	%r195, %r195, 256;
$L__BB0_46:
	setp.eq.s32 	%p32, %r6, 0;
	@%p32 bra 	$L__BB0_53;
	setp.lt.u32 	%p33, %r7, 3;
	@%p33 bra 	$L__BB0_49;
	mul.wide.u32 	%rd96, %r195, 8;
	add.s64 	%rd97, %rd12, %rd96;
	mov.b64 	%rd98, 0;
	st.global.u64 	[%rd97], %rd98;
	st.global.u64 	[%rd97+256], %rd98;
	st.global.u64 	[%rd97+512], %rd98;
	st.global.u64 	[%rd97+768], %rd98;
	add.s32 	%r195, %r195, 128;
$L__BB0_49:
	setp.eq.s32 	%p34, %r9, 0;
	@%p34 bra 	$L__BB0_53;
	setp.eq.s32 	%p35, %r9, 1;
	mul.wide.u32 	%rd99, %r195, 8;
	add.s64 	%rd23, %rd12, %rd99;
	mov.b64 	%rd100, 0;
	st.global.u64 	[%rd23], %rd100;
	@%p35 bra 	$L__BB0_53;
	setp.eq.s32 	%p36, %r9, 2;
	mov.b64 	%rd101, 0;
	st.global.u64 	[%rd23+256], %rd101;
	@%p36 bra 	$L__BB0_53;
	mov.b64 	%rd102, 0;
	st.global.u64 	[%rd23+512], %rd102;
$L__BB0_53:
	setp.ne.s32 	%p37, %r3, 0;
	@%p37 bra 	$L__BB0_55;
	mov.b32 	%r127, 1;
	st.shared.u32 	[_ZZ7brandesiiPiS_S_S_PdS0_P4nodeS0_S_S0_S0_S_E3arr+4], %r127;
	st.shared.u32 	[_ZZ7brandesiiPiS_S_S_PdS0_P4nodeS0_S_S0_S0_S_E3arr], %r127;
	st.global.u32 	[%rd10], %r177;
	mul.wide.u32 	%rd103, %r177, 8;
	add.s64 	%rd104, %rd11, %rd103;
	mov.b64 	%rd105, 4607182418800017408;
	st.global.u64 	[%rd104], %rd105;
	mul.wide.u32 	%rd106, %r177, 4;
	add.s64 	%rd107, %rd13, %rd106;
	mov.b32 	%r128, 0;
	st.global.u32 	[%rd107], %r128;
	st.global.u32 	[%rd14], %r177;
	st.global.u32 	[%rd14+4], %r128;
$L__BB0_55:
	bar.sync 	0;
	ld.shared.u32 	%r207, [_ZZ7brandesiiPiS_S_S_PdS0_P4nodeS0_S_S0_S0_S_E3arr];
	setp.lt.s32 	%p38, %r207, 1;
	mul.wide.u32 	%rd108, %r177, 4;
	add.s64 	%rd24, %rd3, %rd108;
	@%p38 bra 	$L__BB0_79;
	mov.b32 	%r198, 0;
$L__BB0_57:
	mov.u32 	%r50, %r198;
	add.s32 	%r198, %r50, 1;
	mul.wide.u32 	%rd109, %r50, 4;
	add.s64 	%rd110, %rd10, %rd109;
	ld.global.u32 	%r52, [%rd110];
	mul.wide.s32 	%rd111, %r52, 4;
	add.s64 	%rd25, %rd17, %rd111;
	ld.global.u32 	%r130, [%rd25+4];
	ld.global.u32 	%r131, [%rd25];
	sub.s32 	%r53, %r130, %r131;
	setp.eq.s32 	%p39, %r52, %r177;
	@%p39 bra 	$L__BB0_70;
	mul.wide.s32 	%rd112, %r52, 4;
	add.s64 	%rd26, %rd3, %rd112;
	ld.global.u32 	%r132, [%rd26];
	add.s32 	%r199, %r132, %r3;
	ld.global.u32 	%r133, [%rd26+4];
	add.s32 	%r134, %r133, -1;
	setp.ge.s32 	%p40, %r199, %r134;
	mul.wide.s32 	%rd113, %r52, 8;
	add.s64 	%rd27, %rd12, %rd113;
	@%p40 bra 	$L__BB0_66;
$L__BB0_59:
	ld.global.u32 	%r56, [%rd24];
	ld.global.u32 	%r135, [%rd24+4];
	add.s32 	%r57, %r135, -1;
	mul.wide.s32 	%rd114, %r199, 8;
	add.s64 	%rd115, %rd1, %rd114;
	ld.global.f64 	%fd10, [%rd115];
	ld.global.f64 	%fd11, [%rd115+8];
	sub.f64 	%fd1, %fd10, %fd11;
	setp.ge.s32 	%p41, %r56, %r135;
	mov.u32 	%r202, %r56;
	@%p41 bra 	$L__BB0_65;
	mov.u32 	%r200, %r57;
	mov.u32 	%r201, %r56;
$L__BB0_61:
	sub.s32 	%r136, %r200, %r201;
	shr.u32 	%r137, %r136, 31;
	add.s32 	%r138, %r136, %r137;
	shr.s32 	%r139, %r138, 1;
	add.s32 	%r60, %r139, %r201;
	mul.wide.s32 	%rd116, %r60, 8;
	add.s64 	%rd28, %rd1, %rd116;
	ld.global.f64 	%fd2, [%rd28];
	ld.global.f64 	%fd12, [%rd28+8];
	sub.f64 	%fd3, %fd2, %fd12;
	setp.ltu.f64 	%p42, %fd3, %fd1;
	@%p42 bra 	$L__BB0_64;
	setp.eq.s32 	%p43, %r60, %r56;
	mov.u32 	%r202, %r56;
	@%p43 bra 	$L__BB0_65;
	ld.global.f64 	%fd13, [%rd28+-8];
	sub.f64 	%fd14, %fd13, %fd2;
	setp.lt.f64 	%p44, %fd14, %fd1;
	mov.u32 	%r202, %r60;
	@%p44 bra 	$L__BB0_65;
$L__BB0_64:
	setp.lt.f64 	%p45, %fd3, %fd1;
	add.s32 	%r140, %r60, -1;
	add.s32 	%r141, %r60, 1;
	selp.b32 	%r201, %r141, %r201, %p45;
	selp.b32 	%r200, %r200, %r140, %p45;
	setp.le.s32 	%p46, %r201, %r200;
	mov.u32 	%r202, %r60;
	@%p46 bra 	$L__BB0_61;
$L__BB0_65:
	mul.wide.s32 	%rd117, %r202, 8;
	add.s64 	%rd118, %rd1, %rd117;
	ld.global.f64 	%fd15, [%rd118];
	sub.s32 	%r142, %r57, %r202;
	cvt.rn.f64.s32 	%fd16, %r142;
	mul.f64 	%fd17, %fd1, %fd16;
	sub.f64 	%fd18, %fd15, %fd17;
	atom.global.add.f64 	%fd19, [%rd27], %fd18;
	add.s32 	%r199, %r199, 32;
	ld.global.u32 	%r143, [%rd26+4];
	add.s32 	%r144, %r143, -1;
	setp.lt.s32 	%p47, %r199, %r144;
	@%p47 bra 	$L__BB0_59;
$L__BB0_66:
	bar.sync 	0;
	ld.global.u32 	%r145, [%rd24+4];
	sub.s32 	%r146, %r145, %r3;
	add.s32 	%r203, %r146, -2;
	ld.global.u32 	%r147, [%rd24];
	setp.lt.s32 	%p48, %r203, %r147;
	@%p48 bra 	$L__BB0_70;
	mul.wide.s32 	%rd119, %r52, 8;
	add.s64 	%rd29, %rd2, %rd119;
$L__BB0_68:
	mul.wide.s32 	%rd120, %r203, 8;
	add.s64 	%rd121, %rd1, %rd120;
	ld.global.f64 	%fd4, [%rd121];
	ld.global.f64 	%fd5, [%rd121+8];
	sub.f64 	%fd20, %fd4, %fd5;
	ld.global.f64 	%fd6, [%rd29];
	setp.ltu.f64 	%p49, %fd20, %fd6;
	@%p49 bra 	$L__BB0_70;
	sub.f64 	%fd21, %fd6, %fd4;
	add.f64 	%fd22, %fd21, %fd5;
	atom.global.add.f64 	%fd23, [%rd27], %fd22;
	add.s32 	%r203, %r203, -32;
	ld.global.u32 	%r148, [%rd24];
	setp.ge.s32 	%p50, %r203, %r148;
	@%p50 bra 	$L__BB0_68;
$L__BB0_70:
	bar.sync 	0;
	setp.ge.s32 	%p51, %r3, %r53;
	@%p51 bra 	$L__BB0_78;
	mul.wide.s32 	%rd122, %r52, 4;
	add.s64 	%rd30, %rd13, %rd122;
	mul.wide.s32 	%rd123, %r52, 8;
	add.s64 	%rd31, %rd11, %rd123;
	mov.u32 	%r204, %r3;
$L__BB0_72:
	ld.global.u32 	%r149, [%rd25];
	add.s32 	%r150, %r149, %r204;
	mul.wide.s32 	%rd124, %r150, 4;
	add.s64 	%rd125, %rd18, %rd124;
	ld.global.u32 	%r69, [%rd125];
	setp.eq.s32 	%p52, %r69, 0;
	@%p52 bra 	$L__BB0_78;
	mul.wide.s32 	%rd126, %r69, 4;
	add.s64 	%rd32, %rd13, %rd126;
	ld.global.u32 	%r206, [%rd32];
	setp.ne.s32 	%p53, %r206, -1;
	ld.global.u32 	%r205, [%rd30];
	@%p53 bra 	$L__BB0_75;
	add.s32 	%r151, %r205, 1;
	st.global.u32 	[%rd32], %r151;
	atom.shared.add.u32 	%r152, [_ZZ7brandesiiPiS_S_S_PdS0_P4nodeS0_S_S0_S0_S_E3arr], 1;
	mul.wide.s32 	%rd127, %r152, 4;
	add.s64 	%rd128, %rd10, %rd127;
	st.global.u32 	[%rd128], %r69;
	ld.global.u32 	%r206, [%rd32];
	ld.global.u32 	%r205, [%rd30];
$L__BB0_75:
	add.s32 	%r153, %r205, 1;
	setp.ne.s32 	%p54, %r206, %r153;
	@%p54 bra 	$L__BB0_77;
	ld.global.f64 	%fd24, [%rd31];
	mul.wide.s32 	%rd129, %r69, 8;
	add.s64 	%rd130, %rd11, %rd129;
	ld.global.f64 	%fd25, [%rd130];
	add.f64 	%fd26, %fd24, %fd25;
	st.global.f64 	[%rd130], %fd26;
	atom.shared.add.u32 	%r154, [_ZZ7brandesiiPiS_S_S_PdS0_P4nodeS0_S_S0_S0_S_E3arr+4], 1;
	mul.wide.s32 	%rd131, %r154, 8;
	add.s64 	%rd132, %rd14, %rd131;
	st.global.u32 	[%rd132], %r69;
	st.global.u32 	[%rd132+4], %r52;
$L__BB0_77:
	add.s32 	%r204, %r204, 32;
	setp.lt.s32 	%p55, %r204, %r53;
	@%p55 bra 	$L__BB0_72;
$L__BB0_78:
	bar.sync 	0;
	ld.shared.u32 	%r207, [_ZZ7brandesiiPiS_S_S_PdS0_P4nodeS0_S_S0_S0_S_E3arr];
	setp.lt.s32 	%p56, %r198, %r207;
	@%p56 bra 	$L__BB0_57;
$L__BB0_79:
	@%p37 bra 	$L__BB0_81;
	mul.wide.s32 	%rd133, %r207, 4;
	add.s64 	%rd134, %rd10, %rd133;
	ld.global.u32 	%r155, [%rd134+-4];
	mul.wide.s32 	%rd135, %r155, 4;
	add.s64 	%rd136, %rd13, %rd135;
	ld.global.u32 	%r156, [%rd136];
	st.shared.u32 	[_ZZ7brandesiiPiS_S_S_PdS0_P4nodeS0_S_S0_S0_S_E3arr], %r156;
	ld.shared.u32 	%r157, [_ZZ7brandesiiPiS_S_S_PdS0_P4nodeS0_S_S0_S0_S_E3arr+4];
	add.s32 	%r158, %r157, -1;
	st.shared.u32 	[_ZZ7brandesiiPiS_S_S_PdS0_P4nodeS0_S_S0_S0_S_E3arr+4], %r158;
$L__BB0_81:
	bar.sync 	0;
	ld.shared.u32 	%r208, [_ZZ7brandesiiPiS_S_S_PdS0_P4nodeS0_S_S0_S0_S_E3arr];
	setp.lt.s32 	%p58, %r208, 1;
	@%p58 bra 	$L__BB0_96;
	ld.shared.u32 	%r209, [_ZZ7brandesiiPiS_S_S_PdS0_P4nodeS0_S_S0_S0_S_E3arr+4];
$L__BB0_83:
	sub.s32 	%r83, %r209, %r3;
	setp.lt.s32 	%p59, %r83, 1;
	@%p59 bra 	$L__BB0_95;
	mul.wide.u32 	%rd137, %r83, 8;
	add.s64 	%rd33, %rd14, %rd137;
	ld.global.u32 	%r159, [%rd33];
	cvt.s64.s32 	%rd34, %r159;
	mul.wide.s32 	%rd138, %r159, 4;
	add.s64 	%rd139, %rd13, %rd138;
	ld.global.u32 	%r160, [%rd139];
	setp.ne.s32 	%p60, %r160, %r208;
	@%p60 bra 	$L__BB0_95;
	ld.global.u32 	%r84, [%rd33+4];
	ld.global.u32 	%r161, [%rd24];
	ld.global.u32 	%r162, [%rd24+4];
	add.s32 	%r86, %r162, -1;
	shl.b64 	%rd140, %rd34, 3;
	add.s64 	%rd141, %rd2, %rd140;
	ld.global.f64 	%fd7, [%rd141];
	mul.wide.s32 	%rd142, %r162, 8;
	add.s64 	%rd143, %rd1, %rd142;
	ld.global.f64 	%fd27, [%rd143+-16];
	setp.ltu.f64 	%p61, %fd27, %fd7;
	setp.ge.s32 	%p62, %r161, %r162;
	or.pred  	%p63, %p61, %p62;
	mov.u32 	%r212, %r86;
	@%p63 bra 	$L__BB0_91;
	mov.u32 	%r210, %r86;
	mov.u32 	%r211, %r161;
$L__BB0_87:
	sub.s32 	%r164, %r210, %r211;
	shr.u32 	%r165, %r164, 31;
	add.s32 	%r166, %r164, %r165;
	shr.s32 	%r167, %r166, 1;
	add.s32 	%r89, %r167, %r211;
	mul.wide.s32 	%rd144, %r89, 8;
	add.s64 	%rd35, %rd1, %rd144;
	ld.global.f64 	%fd8, [%rd35];
	ld.global.f64 	%fd28, [%rd35+8];
	sub.f64 	%fd9, %fd8, %fd28;
	setp.ltu.f64 	%p64, %fd9, %fd7;
	@%p64 bra 	$L__BB0_90;
	setp.eq.s32 	%p65, %r89, %r161;
	mov.u32 	%r212, %r161;
	@%p65 bra 	$L__BB0_91;
	ld.global.f64 	%fd29, [%rd35+-8];
	sub.f64 	%fd30, %fd29, %fd8;
	setp.lt.f64 	%p66, %fd30, %fd7;
	mov.u32 	%r212, %r89;
	@%p66 bra 	$L__BB0_91;
$L__BB0_90:
	setp.lt.f64 	%p67, %fd9, %fd7;
	add.s32 	%r168, %r89, -1;
	add.s32 	%r169, %r89, 1;
	selp.b32 	%r211, %r169, %r211, %p67;
	selp.b32 	%r210, %r210, %r168, %p67;
	setp.le.s32 	%p68, %r211, %r210;
	mov.u32 	%r212, %r89;
	@%p68 bra 	$L__BB0_87;
$L__BB0_91:
	mul.wide.s32 	%rd145, %r84, 8;
	add.s64 	%rd146, %rd12, %rd145;
	add.s64 	%rd147, %rd11, %rd145;
	ld.global.f64 	%fd31, [%rd147];
	shl.b64 	%rd148, %rd34, 3;
	add.s64 	%rd149, %rd11, %rd148;
	ld.global.f64 	%fd32, [%rd149];
	div.rn.f64 	%fd33, %fd31, %fd32;
	mul.wide.s32 	%rd150, %r212, 8;
	add.s64 	%rd151, %rd1, %rd150;
	ld.global.f64 	%fd34, [%rd151];
	sub.s32 	%r170, %r86, %r212;
	cvt.rn.f64.s32 	%fd35, %r170;
	mul.f64 	%fd36, %fd7, %fd35;
	sub.f64 	%fd37, %fd34, %fd36;
	add.s64 	%rd36, %rd12, %rd148;
	ld.global.f64 	%fd38, [%rd36];
	add.f64 	%fd39, %fd37, %fd38;
	mul.f64 	%fd40, %fd33, %fd39;
	atom.global.add.f64 	%fd41, [%rd146], %fd40;
	add.s64 	%rd152, %rd9, %rd34;
	shl.b64 	%rd153, %rd152, 2;
	add.s64 	%rd154, %rd7, %rd153;
	atom.global.exch.b32 	%r171, [%rd154], 1;
	setp.ne.s32 	%p69, %r171, 0;
	@%p69 bra 	$L__BB0_93;
	add.s64 	%rd156, %rd16, %rd148;
	ld.global.f64 	%fd42, [%rd36];
	atom.global.add.f64 	%fd43, [%rd156], %fd42;
$L__BB0_93:
	setp.ne.s32 	%p70, %r3, 31;
	add.s32 	%r93, %r83, -1;
	mul.wide.u32 	%rd157, %r93, 8;
	add.s64 	%rd158, %rd14, %rd157;
	ld.global.u32 	%r172, [%rd158];
	mul.wide.s32 	%rd159, %r172, 4;
	add.s64 	%rd160, %rd13, %rd159;
	ld.global.u32 	%r173, [%rd160];
	ld.shared.u32 	%r174, [_ZZ7brandesiiPiS_S_S_PdS0_P4nodeS0_S_S0_S0_S_E3arr];
	add.s32 	%r96, %r174, -1;
	setp.ne.s32 	%p71, %r173, %r96;
	and.pred  	%p72, %p70, %p71;
	@%p72 bra 	$L__BB0_95;
	setp.eq.s32 	%p73, %r173, %r96;
	st.shared.u32 	[_ZZ7brandesiiPiS_S_S_PdS0_P4nodeS0_S_S0_S0_S_E3arr+4], %r93;
	selp.s32 	%r175, -1, 0, %p73;
	add.s32 	%r176, %r174, %r175;
	st.shared.u32 	[_ZZ7brandesiiPiS_S_S_PdS0_P4nodeS0_S_S0_S0_S_E3arr], %r176;
$L__BB0_95:
	bar.sync 	0;
	ld.shared.u32 	%r209, [_ZZ7brandesiiPiS_S_S_PdS0_P4nodeS0_S_S0_S0_S_E3arr+4];
	ld.shared.u32 	%r208, [_ZZ7brandesiiPiS_S_S_PdS0_P4nodeS0_S_S0_S0_S_E3arr];
	setp.gt.s32 	%p74, %r208, 0;
	@%p74 bra 	$L__BB0_83;
$L__BB0_96:
	add.s32 	%r177, %r177, 1024;
	setp.le.s32 	%p75, %r177, %r100;
	@%p75 bra 	$L__BB0_2;
$L__BB0_97:
	ret;

}
	// .globl	_Z14update_brandesiiPiS_S_S_PdS0_P4nodeS0_S_S0_S0_S_iS_d
.visible .entry _Z14update_brandesiiPiS_S_S_PdS0_P4nodeS0_S_S0_S0_S_iS_d(
	.param .u32 _Z14update_brandesiiPiS_S_S_PdS0_P4nodeS0_S_S0_S0_S_iS_d_param_0,
	.param .u32 _Z14update_brandesiiPiS_S_S_PdS0_P4nodeS0_S_S0_S0_S_iS_d_param_1,
	.param .u64 .ptr .align 1 _Z14update_brandesiiPiS_S_S_PdS0_P4nodeS0_S_S0_S0_S_iS_d_param_2,
	.param .u64 .ptr .align 1 _Z14update_brandesiiPiS_S_S_PdS0_P4nodeS0_S_S0_S0_S_iS_d_param_3,
	.param .u64 .ptr .align 1 _Z14update_brandesiiPiS_S_S_PdS0_P4nodeS0_S_S0_S0_S_iS_d_param_4,
	.param .u64 .ptr .align 1 _Z14update_brandesiiPiS_S_S_PdS0_P4nodeS0_S_S0_S0_S_iS_d_param_5,
	.param .u64 .ptr .align 1 _Z14update_brandesiiPiS_S_S_PdS0_P4nodeS0_S_S0_S0_S_iS_d_param_6,
	.param .u64 .ptr .align 1 _Z14update_brandesiiPiS_S_S_PdS0_P4nodeS0_S_S0_S0_S_iS_d_param_7,
	.param .u64 .ptr .align 1 _Z14update_brandesiiPiS_S_S_PdS0_P4nodeS0_S_S0_S0_S_iS_d_param_8,
	.param .u64 .ptr .align 1 _Z14update_brandesiiPiS_S_S_PdS0_P4nodeS0_S_S0_S0_S_iS_d_param_9,
	.param .u64 .ptr .align 1 _Z14update_brandesiiPiS_S_S_PdS0_P4nodeS0_S_S0_S0_S_iS_d_param_10,
	.param .u64 .ptr .align 1 _Z14update_brandesiiPiS_S_S_PdS0_P4nodeS0_S_S0_S0_S_iS_d_param_11,
	.param .u64 .ptr .align 1 _Z14update_brandesiiPiS_S_S_PdS0_P4nodeS0_S_S0_S0_S_iS_d_param_12,
	.param .u64 .ptr .align 1 _Z14update_brandesiiPiS_S_S_PdS0_P4nodeS0_S_S0_S0_S_iS_d_param_13,
	.param .u32 _Z14update_brandesiiPiS_S_S_PdS0_P4nodeS0_S_S0_S0_S_iS_d_param_14,
	.param .u64 .ptr .align 1 _Z14update_brandesiiPiS_S_S_PdS0_P4nodeS0_S_S0_S0_S_iS_d_param_15,
	.param .f64 _Z14update_brandesiiPiS_S_S_PdS0_P4nodeS0_S_S0_S0_S_iS_d_param_16
)
{
	.reg .pred 	%p<74>;
	.reg .b32 	%r<212>;
	.reg .b64 	%rd<166>;
	.reg .b64 	%fd<46>;
	// demoted variable
	.shared .align 4 .b8 _ZZ14update_brandesiiPiS_S_S_PdS0_P4nodeS0_S_S0_S0_S_iS_dE3arr[8];
	ld.param.u32 	%r100, [_Z14update_brandesiiPiS_S_S_PdS0_P4nodeS0_S_S0_S0_S_iS_d_param_0];
	ld.param.u32 	%r101, [_Z14update_brandesiiPiS_S_S_PdS0_P4nodeS0_S_S0_S0_S_iS_d_param_1];
	ld.param.u64 	%rd36, [_Z14update_brandesiiPiS_S_S_PdS0_P4nodeS0_S_S0_S0_S_iS_d_param_2];
	ld.param.u64 	%rd37, [_Z14update_brandesiiPiS_S_S_PdS0_P4nodeS0_S_S0_S0_S_iS_d_param_3];
	ld.param.u64 	%rd41, [_Z14update_brandesiiPiS_S_S_PdS0_P4nodeS0_S_S0_S0_S_iS_d_param_4];
	ld.param.u64 	%rd42, [_Z14update_brandesiiPiS_S_S_PdS0_P4nodeS0_S_S0_S0_S_iS_d_param_5];
	ld.param.u64 	%rd38, [_Z14update_brandesiiPiS_S_S_PdS0_P4nodeS0_S_S0_S0_S_iS_d_param_6];
	ld.param.u64 	%rd43, [_Z14update_brandesiiPiS_S_S_PdS0_P4nodeS0_S_S0_S0_S_iS_d_param_7];
	ld.param.u64 	%rd44, [_Z14update_brandesiiPiS_S_S_PdS0_P4nodeS0_S_S0_S0_S_iS_d_param_8];
	ld.param.u64 	%rd45, [_Z14update_brandesiiPiS_S_S_PdS0_P4nodeS0_S_S0_S0_S_iS_d_param_10];
	ld.param.u64 	%rd46, [_Z14update_brandesiiPiS_S_S_PdS0_P4nodeS0_S_S0_S0_S_iS_d_param_11];
	ld.param.u64 	%rd47, [_Z14update_brandesiiPiS_S_S_PdS0_P4nodeS0_S_S0_S0_S_iS_d_param_12];
	ld.param.u64 	%rd48, [_Z14update_brandesiiPiS_S_S_PdS0_P4nodeS0_S_S0_S0_S_iS_d_param_13];
	ld.param.u32 	%r102, [_Z14update_brandesiiPiS_S_S_PdS0_P4nodeS0_S_S0_S0_S_iS_d_param_14];
	cvta.to.global.u64 	%rd1, %rd47;
	cvta.to.global.u64 	%rd2, %rd46;
	cvta.to.global.u64 	%rd3, %rd48;
	cvta.to.global.u64 	%rd4, %rd44;
	cvta.to.global.u64 	%rd5, %rd42;
	cvta.to.global.u64 	%rd6, %rd43;
	cvta.to.global.u64 	%rd7, %rd45;
	cvta.to.global.u64 	%rd8, %rd41;
	mov.u32 	%r176, %ctaid.x;
	mad.lo.s32 	%r103, %r176, %r100, %r176;
	cvt.u64.u32 	%rd9, %r103;
	setp.ge.s32 	%p1, %r176, %r102;
	@%p1 bra 	$L__BB1_97;
	cvta.to.global.u64 	%rd49, %rd38;
	shl.b64 	%rd50, %rd9, 2;
	add.s64 	%rd10, %rd5, %rd50;
	shl.b64 	%rd51, %rd9, 3;
	add.s64 	%rd11, %rd49, %rd51;
	add.s64 	%rd12, %rd6, %rd51;
	add.s64 	%rd13, %rd8, %rd50;
	mad.lo.s32 	%r104, %r176, %r101, %r176;
	mul.wide.u32 	%rd52, %r104, 8;
	add.s64 	%rd14, %rd4, %rd52;
	mov.u32 	%r2, %tid.x;
	sub.s32 	%r3, %r100, %r2;
	shr.u32 	%r105, %r3, 5;
	add.s32 	%r106, %r105, 1;
	and.b32  	%r4, %r106, 15;
	and.b32  	%r5, %r106, 7;
	add.s32 	%r6, %r5, -1;
	and.b32  	%r7, %r106, 268435440;
	and.b32  	%r8, %r106, 3;
	mul.wide.u32 	%rd53, %r2, 8;
	add.s64 	%rd54, %rd53, %rd51;
	add.s64 	%rd55, %rd54, %rd49;
	add.s64 	%rd15, %rd55, 2048;
	cvta.to.global.u64 	%rd16, %rd37;
	cvta.to.global.u64 	%rd17, %rd36;
$L__BB1_2:
	ld.param.u64 	%rd164, [_Z14update_brandesiiPiS_S_S_PdS0_P4nodeS0_S_S0_S0_S_iS_d_param_15];
	setp.lt.s32 	%p2, %r100, %r2;
	cvta.to.global.u64 	%rd56, %rd164;
	mul.wide.u32 	%rd57, %r176, 4;
	add.s64 	%rd58, %rd56, %rd57;
	ld.global.u32 	%r10, [%rd58];
	@%p2 bra 	$L__BB1_53;
	setp.lt.u32 	%p3, %r3, 480;
	mov.u32 	%r181, %r2;
	@%p3 bra 	$L__BB1_6;
	shr.u32 	%r107, %r3, 5;
	add.s32 	%r108, %r107, 1;
	and.b32  	%r109, %r108, 268435440;
	neg.s32 	%r180, %r109;
	mov.u64 	%rd165, %rd15;
	mov.u32 	%r181, %r2;
$L__BB1_5:
	.pragma "nounroll";
	mov.b64 	%rd59, 0;
	st.global.u64 	[%rd165+-2048], %rd59;
	st.global.u64 	[%rd165+-1792], %rd59;
	st.global.u64 	[%rd165+-1536], %rd59;
	st.global.u64 	[%rd165+-1280], %rd59;
	st.global.u64 	[%rd165+-1024], %rd59;
	st.global.u64 	[%rd165+-768], %rd59;
	st.global.u64 	[%rd165+-512], %rd59;
	st.global.u64 	[%rd165+-256], %rd59;
	st.global.u64 	[%rd165], %rd59;
	st.global.u64 	[%rd165+256], %rd59;
	st.global.u64 	[%rd165+512], %rd59;
	st.global.u64 	[%rd165+768], %rd59;
	st.global.u64 	[%rd165+1024], %rd59;
	st.global.u64 	[%rd165+1280], %rd59;
	st.global.u64 	[%rd165+1536], %rd59;
	st.global.u64 	[%rd165+1792], %rd59;
	add.s32 	%r181, %r181, 512;
	add.s32 	%r180, %r180, 16;
	add.s64 	%rd165, %rd165, 4096;
	setp.eq.s32 	%p4, %r180, 0;
	@%p4 bra 	$L__BB1_6;
	bra.uni 	$L__BB1_5;
$L__BB1_6:
	add.s32 	%r13, %r4, -1;
	setp.eq.s32 	%p5, %r4, 0;
	@%p5 bra 	$L__BB1_16;
	setp.lt.u32 	%p6, %r13, 7;
	@%p6 bra 	$L__BB1_9;
	mul.wide.u32 	%rd60, %r181, 8;
	add.s64 	%rd61, %rd11, %rd60;
	mov.b64 	%rd62, 0;
	st.global.u64 	[%rd61], %rd62;
	st.global.u64 	[%rd61+256], %rd62;
	st.global.u64 	[%rd61+512], %rd62;
	st.global.u64 	[%rd61+768], %rd62;
	st.global.u64 	[%rd61+1024], %rd62;
	st.global.u64 	[%rd61+1280], %rd62;
	st.global.u64 	[%rd61+1536], %rd62;
	st.global.u64 	[%rd61+1792], %rd62;
	add.s32 	%r181, %r181, 256;
$L__BB1_9:
	setp.eq.s32 	%p7, %r5, 0;
	@%p7 bra 	$L__BB1_16;
	setp.lt.u32 	%p8, %r6, 3;
	@%p8 bra 	$L__BB1_12;
	mul.wide.u32 	%rd63, %r181, 8;
	add.s64 	%rd64, %rd11, %rd63;
	mov.b64 	%rd65, 0;
	st.global.u64 	[%rd64], %rd65;
	st.global.u64 	[%rd64+256], %rd65;
	st.global.u64 	[%rd64+512], %rd65;
	st.global.u64 	[%rd64+768], %rd65;
	add.s32 	%r181, %r181, 128;
$L__BB1_12:
	setp.eq.s32 	%p9, %r8, 0;
	@%p9 bra 	$L__BB1_16;
	setp.eq.s32 	%p10, %r8, 1;
	mul.wide.u32 	%rd66, %r181, 8;
	add.s64 	%rd18, %rd11, %rd66;
	mov.b64 	%rd67, 0;
	st.global.u64 	[%rd18], %rd67;
	@%p10 bra 	$L__BB1_16;
	setp.eq.s32 	%p11, %r8, 2;
	mov.b64 	%rd68, 0;
	st.global.u64 	[%rd18+256], %rd68;
	@%p11 bra 	$L__BB1_16;
	mov.b64 	%rd69, 0;
	st.global.u64 	[%rd18+512], %rd69;
$L__BB1_16:
	setp.lt.u32 	%p12, %r3, 480;
	mov.u32 	%r185, %r2;
	@%p12 bra 	$L__BB1_19;
	mov.b32 	%r186, 0;
	mov.u32 	%r185, %r2;
$L__BB1_18:
	.pragma "nounroll";
	mul.wide.u32 	%rd70, %r185, 4;
	add.s64 	%rd71, %rd13, %rd70;
	mov.b32 	%r111, -1;
	st.global.u32 	[%rd71], %r111;
	st.global.u32 	[%rd71+128], %r111;
	st.global.u32 	[%rd71+256], %r111;
	st.global.u32 	[%rd71+384], %r111;
	st.global.u32 	[%rd71+512], %r111;
	st.global.u32 	[%rd71+640], %r111;
	st.global.u32 	[%rd71+768], %r111;
	st.global.u32 	[%rd71+896], %r111;
	st.global.u32 	[%rd71+1024], %r111;
	st.global.u32 	[%rd71+1152], %r111;
	st.global.u32 	[%rd71+1280], %r111;
	st.global.u32 	[%rd71+1408], %r111;
	st.global.u32 	[%rd71+1536], %r111;
	st.global.u32 	[%rd71+1664], %r111;
	st.global.u32 	[%rd71+1792], %r111;
	st.global.u32 	[%rd71+1920], %r111;
	add.s32 	%r185, %r185, 512;
	add.s32 	%r186, %r186, 16;
	setp.eq.s32 	%p13, %r186, %r7;
	@%p13 bra 	$L__BB1_19;
	bra.uni 	$L__BB1_18;
$L__BB1_19:
	setp.eq.s32 	%p14, %r4, 0;
	@%p14 bra 	$L__BB1_29;
	setp.lt.u32 	%p15, %r13, 7;
	@%p15 bra 	$L__BB1_22;
	mul.wide.u32 	%rd72, %r185, 4;
	add.s64 	%rd73, %rd13, %rd72;
	mov.b32 	%r112, -1;
	st.global.u32 	[%rd73], %r112;
	st.global.u32 	[%rd73+128], %r112;
	st.global.u32 	[%rd73+256], %r112;
	st.global.u32 	[%rd73+384], %r112;
	st.global.u32 	[%rd73+512], %r112;
	st.global.u32 	[%rd73+640], %r112;
	st.global.u32 	[%rd73+768], %r112;
	st.global.u32 	[%rd73+896], %r112;
	add.s32 	%r185, %r185, 256;
$L__BB1_22:
	setp.eq.s32 	%p16, %r5, 0;
	@%p16 bra 	$L__BB1_29;
	setp.lt.u32 	%p17, %r6, 3;
	@%p17 bra 	$L__BB1_25;
	mul.wide.u32 	%rd74, %r185, 4;
	add.s64 	%rd75, %rd13, %rd74;
	mov.b32 	%r113, -1;
	st.global.u32 	[%rd75], %r113;
	st.global.u32 	[%rd75+128], %r113;
	st.global.u32 	[%rd75+256], %r113;
	st.global.u32 	[%rd75+384], %r113;
	add.s32 	%r185, %r185, 128;
$L__BB1_25:
	setp.eq.s32 	%p18, %r8, 0;
	@%p18 bra 	$L__BB1_29;
	setp.eq.s32 	%p19, %r8, 1;
	mul.wide.u32 	%rd76, %r185, 4;
	add.s64 	%rd21, %rd13, %rd76;
	mov.b32 	%r114, -1;
	st.global.u32 	[%rd21], %r114;
	@%p19 bra 	$L__BB1_29;
	setp.eq.s32 	%p20, %r8, 2;
	mov.b32 	%r115, -1;
	st.global.u32 	[%rd21+128], %r115;
	@%p20 bra 	$L__BB1_29;
	mov.b32 	%r116, -1;
	st.global.u32 	[%rd21+256], %r116;
$L__BB1_29:
	setp.lt.u32 	%p21, %r3, 224;
	mov.u32 	%r190, %r2;
	@%p21 bra 	$L__BB1_32;
	mov.b32 	%r191, 0;
	mov.u32 	%r190, %r2;
$L__BB1_31:
	.pragma "nounroll";
	cvt.u64.u32 	%rd77, %r190;
	add.s64 	%rd78, %rd9, %rd77;
	shl.b64 	%rd79, %rd78, 2;
	add.s64 	%rd80, %rd7, %rd79;
	mov.b32 	%r118, 0;
	st.global.u32 	[%rd80], %r118;
	st.global.u32 	[%rd80+128], %r118;
	st.global.u32 	[%rd80+256], %r118;
	st.global.u32 	[%rd80+384], %r118;
	st.global.u32 	[%rd80+512], %r118;
	st.global.u32 	[%rd80+640], %r118;
	st.global.u32 	[%rd80+768], %r118;
	st.global.u32 	[%rd80+896], %r118;
	add.s32 	%r190, %r190, 256;
	add.s32 	%r191, %r191, 8;
	shr.u32 	%r119, %r3, 5;
	add.s32 	%r120, %r119, 1;
	and.b32  	%r121, %r120, 268435448;
	setp.eq.s32 	%p22, %r191, %r121;
	@%p22 bra 	$L__BB1_32;
	bra.uni 	$L__BB1_31;
$L__BB1_32:
	setp.eq.s32 	%p23, %r5, 0;
	@%p23 bra 	$L__BB1_40;
	setp.lt.u32 	%p24, %r6, 3;
	@%p24 bra 	$L__BB1_35;
	cvt.u64.u32 	%rd81, %r190;
	add.s64 	%rd82, %rd9, %rd81;
	shl.b64 	%rd83, %rd82, 2;
	add.s64 	%rd84, %rd7, %rd83;
	mov.b32 	%r122, 0;
	st.global.u32 	[%rd84], %r122;
	st.global.u32 	[%rd84+128], %r122;
	st.global.u32 	[%rd84+256], %r122;
	st.global.u32 	[%rd84+384], %r122;
	add.s32 	%r190, %r190, 128;
$L__BB1_35:
	setp.eq.s32 	%p25, %r8, 0;
	@%p25 bra 	$L__BB1_40;
	and.b32  	%r123, %r3, 96;
	setp.eq.s32 	%p26, %r123, 0;
	@%p26 bra 	$L__BB1_38;
	cvt.u64.u32 	%rd85, %r190;
	add.s64 	%rd86, %rd9, %rd85;
	shl.b64 	%rd87, %rd86, 2;
	add.s64 	%rd88, %rd7, %rd87;
	mov.b32 	%r124, 0;
	st.global.u32 	[%rd88], %r124;
	st.global.u32 	[%rd88+128], %r124;
	add.s32 	%r190, %r190, 64;
$L__BB1_38:
	and.b32  	%r125, %r3, 32;
	setp.ne.s32 	%p27, %r125, 0;
	@%p27 bra 	$L__BB1_40;
	cvt.u64.u32 	%rd89, %r190;
	add.s64 	%rd90, %rd9, %rd89;
	shl.b64 	%rd91, %rd90, 2;
	add.s64 	%rd92, %rd7, %rd91;
	mov.b32 	%r126, 0;
	st.global.u32 	[%rd92], %r126;
$L__BB1_40:
	setp.lt.u32 	%p28, %r3, 480;
	mov.u32 	%r194, %r2;
	@%p28 bra 	$L__BB1_43;
	mov.b32 	%r193, 0;
	mov.u32 	%r194, %r2;
$L__BB1_42:
	.pragma "nounroll";
	mul.wide.u32 	%rd93, %r194, 8;
	add.s64 	%rd94, %rd12, %rd93;
	mov.b64 	%rd95, 0;
	st.global.u64 	[%rd94], %rd95;
	st.global.u64 	[%rd94+256], %rd95;
	st.global.u64 	[%rd94+512], %rd95;
	st.global.u64 	[%rd94+768], %rd95;
	st.global.u64 	[%rd94+1024], %rd95;
	st.global.u64 	[%rd94+1280], %rd95;
	st.global.u64 	[%rd94+1536], %rd95;
	st.global.u64 	[%rd94+1792], %rd95;
	st.global.u64 	[%rd94+2048], %rd95;
	st.global.u64 	[%rd94+2304], %rd95;
	st.global.u64 	[%rd94+2560], %rd95;
	st.global.u64 	[%rd94+2816], %rd95;
	st.global.u64 	[%rd94+3072], %rd95;
	st.global.u64 	[%rd94+3328], %rd95;
	st.global.u64 	[%rd94+3584], %rd95;
	st.global.u64 	[%rd94+3840], %rd95;
	add.s32 	%r194, %r194, 512;
	add.s32 	%r193, %r193, 16;
	setp.ne.s32 	%p29, %r193, %r7;
	@%p29 bra 	$L__BB1_42;
$L__BB1_43:
	setp.eq.s32 	%p30, %r4, 0;
	@%p30 bra 	$L__BB1_53;
	setp.lt.u32 	%p31, %r13, 7;
	@%p31 bra 	$L__BB1_46;
	mul.wide.u32 	%rd96, %r194, 8;
	add.s64 	%rd97, %rd12, %rd96;
	mov.b64 	%rd98, 0;
	st.global.u64 	[%rd97], %rd98;
	st.global.u64 	[%rd97+256], %rd98;
	st.global.u64 	[%rd97+512], %rd98;
	st.global.u64 	[%rd97+768], %rd98;
	st.global.u64 	[%rd97+1024], %rd98;
	st.global.u64 	[%rd97+1280], %rd98;
	st.global.u64 	[%rd97+1536], %rd98;
	st.global.u64 	[%rd97+1792], %rd98;
	add.s32 	%r194, %r194, 256;
$L__BB1_46:
	setp.eq.s32 	%p32, %r5, 0;
	@%p32 bra 	$L__BB1_53;
	setp.lt.u32 	%p33, %r6, 3;
	@%p33 bra 	$L__BB1_49;
	mul.wide.u32 	%rd99, %r194, 8;
	add.s64 	%rd100, %rd12, %rd99;
	mov.b64 	%rd101, 0;
	st.global.u64 	[%rd100], %rd101;
	st.global.u64 	[%rd100+256], %rd101;
	st.global.u64 	[%rd100+512], %rd101;
	st.global.u64 	[%rd100+768], %rd101;
	add.s32 	%r194, %r194, 128;
$L__BB1_49:
	setp.eq.s32 	%p34, %r8, 0;
	@%p34 bra 	$L__BB1_53;
	setp.eq.s32 	%p35, %r8, 1;
	mul.wide.u32 	%rd102, %r194, 8;
	add.s64 	%rd22, %rd12, %rd102;
	mov.b64 	%rd103, 0;
	st.global.u64 	[%rd22], %rd103;
	@%p35 bra 	$L__BB1_53;
	setp.eq.s32 	%p36, %r8, 2;
	mov.b64 	%rd104, 0;
	st.global.u64 	[%rd22+256], %rd104;
	@%p36 bra 	$L__BB1_53;
	mov.b64 	%rd105, 0;
	st.global.u64 	[%rd22+512], %rd105;
$L__BB1_53:
	setp.ne.s32 	%p37, %r2, 0;
	@%p37 bra 	$L__BB1_55;
	mov.b32 	%r128, 1;
	st.shared.u32 	[_ZZ14update_brandesiiPiS_S_S_PdS0_P4nodeS0_S_S0_S0_S_iS_dE3arr+4], %r128;
	st.shared.u32 	[_ZZ14update_brandesiiPiS_S_S_PdS0_P4nodeS0_S_S0_S0_S_iS_dE3arr], %r128;
	st.global.u32 	[%rd10], %r10;
	mul.wide.s32 	%rd106, %r10, 8;
	add.s64 	%rd107, %rd11, %rd106;
	mov.b64 	%rd108, 4607182418800017408;
	st.global.u64 	[%rd107], %rd108;
	mul.wide.s32 	%rd109, %r10, 4;
	add.s64 	%rd110, %rd13, %rd109;
	mov.b32 	%r129, 0;
	st.global.u32 	[%rd110], %r129;
	st.global.u32 	[%rd14], %r10;
	st.global.u32 	[%rd14+4], %r129;
$L__BB1_55:
	bar.sync 	0;
	ld.shared.u32 	%r206, [_ZZ14update_brandesiiPiS_S_S_PdS0_P4nodeS0_S_S0_S0_S_iS_dE3arr];
	setp.lt.s32 	%p38, %r206, 1;
	mul.wide.s32 	%rd111, %r10, 4;
	add.s64 	%rd23, %rd3, %rd111;
	@%p38 bra 	$L__BB1_79;
	mov.b32 	%r197, 0;
$L__BB1_57:
	mov.u32 	%r50, %r197;
	add.s32 	%r197, %r50, 1;
	mul.wide.u32 	%rd112, %r50, 4;
	add.s64 	%rd113, %rd10, %rd112;
	ld.global.u32 	%r52, [%rd113];
	mul.wide.s32 	%rd114, %r52, 4;
	add.s64 	%rd24, %rd16, %rd114;
	ld.global.u32 	%r131, [%rd24+4];
	ld.global.u32 	%r132, [%rd24];
	sub.s32 	%r53, %r131, %r132;
	setp.eq.s32 	%p39, %r52, %r10;
	@%p39 bra 	$L__BB1_70;
	mul.wide.s32 	%rd115, %r52, 4;
	add.s64 	%rd25, %rd3, %rd115;
	ld.global.u32 	%r133, [%rd25];
	add.s32 	%r198, %r133, %r2;
	ld.global.u32 	%r134, [%rd25+4];
	add.s32 	%r135, %r134, -1;
	setp.ge.s32 	%p40, %r198, %r135;
	mul.wide.s32 	%rd116, %r52, 8;
	add.s64 	%rd26, %rd12, %rd116;
	@%p40 bra 	$L__BB1_66;
$L__BB1_59:
	ld.global.u32 	%r56, [%rd23];
	ld.global.u32 	%r136, [%rd23+4];
	add.s32 	%r57, %r136, -1;
	mul.wide.s32 	%rd117, %r198, 8;
	add.s64 	%rd118, %rd1, %rd117;
	ld.global.f64 	%fd11, [%rd118];
	ld.global.f64 	%fd12, [%rd118+8];
	sub.f64 	%fd1, %fd11, %fd12;
	setp.ge.s32 	%p41, %r56, %r136;
	mov.u32 	%r201, %r56;
	@%p41 bra 	$L__BB1_65;
	mov.u32 	%r199, %r57;
	mov.u32 	%r200, %r56;
$L__BB1_61:
	sub.s32 	%r137, %r199, %r200;
	shr.u32 	%r138, %r137, 31;
	add.s32 	%r139, %r137, %r138;
	shr.s32 	%r140, %r139, 1;
	add.s32 	%r60, %r140, %r200;
	mul.wide.s32 	%rd119, %r60, 8;
	add.s64 	%rd27, %rd1, %rd119;
	ld.global.f64 	%fd2, [%rd27];
	ld.global.f64 	%fd13, [%rd27+8];
	sub.f64 	%fd3, %fd2, %fd13;
	setp.ltu.f64 	%p42, %fd3, %fd1;
	@%p42 bra 	$L__BB1_64;
	setp.eq.s32 	%p43, %r60, %r56;
	mov.u32 	%r201, %r56;
	@%p43 bra 	$L__BB1_65;
	ld.global.f64 	%fd14, [%rd27+-8];
	sub.f64 	%fd15, %fd14, %fd2;
	setp.lt.f64 	%p44, %fd15, %fd1;
	mov.u32 	%r201, %r60;
	@%p44 bra 	$L__BB1_65;
$L__BB1_64:
	setp.lt.f64 	%p45, %fd3, %fd1;
	add.s32 	%r141, %r60, -1;
	add.s32 	%r142, %r60, 1;
	selp.b32 	%r200, %r142, %r200, %p45;
	selp.b32 	%r199, %r199, %r141, %p45;
	setp.le.s32 	%p46, %r200, %r199;
	mov.u32 	%r201, %r60;
	@%p46 bra 	$L__BB1_61;
$L__BB1_65:
	mul.wide.s32 	%rd120, %r201, 8;
	add.s64 	%rd121, %rd1, %rd120;
	ld.global.f64 	%fd16, [%rd121];
	sub.s32 	%r143, %r57, %r201;
	cvt.rn.f64.s32 	%fd17, %r143;
	mul.f64 	%fd18, %fd1, %fd17;
	sub.f64 	%fd19, %fd16, %fd18;
	atom.global.add.f64 	%fd20, [%rd26], %fd19;
	add.s32 	%r198, %r198, 32;
	ld.global.u32 	%r144, [%rd25+4];
	add.s32 	%r145, %r144, -1;
	setp.lt.s32 	%p47, %r198, %r145;
	@%p47 bra 	$L__BB1_59;
$L__BB1_66:
	bar.sync 	0;
	ld.global.u32 	%r146, [%rd23+4];
	sub.s32 	%r147, %r146, %r2;
	add.s32 	%r202, %r147, -2;
	ld.global.u32 	%r148, [%rd23];
	setp.lt.s32 	%p48, %r202, %r148;
	@%p48 bra 	$L__BB1_70;
	mul.wide.s32 	%rd122, %r52, 8;
	add.s64 	%rd28, %rd2, %rd122;
$L__BB1_68:
	mul.wide.s32 	%rd123, %r202, 8;
	add.s64 	%rd124, %rd1, %rd123;
	ld.global.f64 	%fd4, [%rd124];
	ld.global.f64 	%fd5, [%rd124+8];
	sub.f64 	%fd21, %fd4, %fd5;
	ld.global.f64 	%fd6, [%rd28];
	setp.ltu.f64 	%p49, %fd21, %fd6;
	@%p49 bra 	$L__BB1_70;
	sub.f64 	%fd22, %fd6, %fd4;
	add.f64 	%fd23, %fd22, %fd5;
	atom.global.add.f64 	%fd24, [%rd26], %fd23;
	add.s32 	%r202, %r202, -32;
	ld.global.u32 	%r149, [%rd23];
	setp.ge.s32 	%p50, %r202, %r149;
	@%p50 bra 	$L__BB1_68;
$L__BB1_70:
	bar.sync 	0;
	setp.ge.s32 	%p51, %r2, %r53;
	@%p51 bra 	$L__BB1_78;
	mul.wide.s32 	%rd125, %r52, 4;
	add.s64 	%rd29, %rd13, %rd125;
	mul.wide.s32 	%rd126, %r52, 8;
	add.s64 	%rd30, %rd11, %rd126;
	mov.u32 	%r203, %r2;
$L__BB1_72:
	ld.global.u32 	%r150, [%rd24];
	add.s32 	%r151, %r150, %r203;
	mul.wide.s32 	%rd127, %r151, 4;
	add.s64 	%rd128, %rd17, %rd127;
	ld.global.u32 	%r69, [%rd128];
	setp.eq.s32 	%p52, %r69, 0;
	@%p52 bra 	$L__BB1_78;
	mul.wide.s32 	%rd129, %r69, 4;
	add.s64 	%rd31, %rd13, %rd129;
	ld.global.u32 	%r205, [%rd31];
	setp.ne.s32 	%p53, %r205, -1;
	ld.global.u32 	%r204, [%rd29];
	@%p53 bra 	$L__BB1_75;
	add.s32 	%r152, %r204, 1;
	st.global.u32 	[%rd31], %r152;
	atom.shared.add.u32 	%r153, [_ZZ14update_brandesiiPiS_S_S_PdS0_P4nodeS0_S_S0_S0_S_iS_dE3arr], 1;
	mul.wide.s32 	%rd130, %r153, 4;
	add.s64 	%rd131, %rd10, %rd130;
	st.global.u32 	[%rd131], %r69;
	ld.global.u32 	%r205, [%rd31];
	ld.global.u32 	%r204, [%rd29];
$L__BB1_75:
	add.s32 	%r154, %r204, 1;
	setp.ne.s32 	%p54, %r205, %r154;
	@%p54 bra 	$L__BB1_77;
	ld.global.f64 	%fd25, [%rd30];
	mul.wide.s32 	%rd132, %r69, 8;
	add.s64 	%rd133, %rd11, %rd132;
	ld.global.f64 	%fd26, [%rd133];
	add.f64 	%fd27, %fd25, %fd26;
	st.global.f64 	[%rd133], %fd27;
	atom.shared.add.u32 	%r155, [_ZZ14update_brandesiiPiS_S_S_PdS0_P4nodeS0_S_S0_S0_S_iS_dE3arr+4], 1;
	mul.wide.s32 	%rd134, %r155, 8;
	add.s64 	%rd135, %rd14, %rd134;
	st.global.u32 	[%rd135], %r69;
	st.global.u32 	[%rd135+4], %r52;
$L__BB1_77:
	add.s32 	%r203, %r203, 32;
	setp.lt.s32 	%p55, %r203, %r53;
	@%p55 bra 	$L__BB1_72;
$L__BB1_78:
	bar.sync 	0;
	ld.shared.u32 	%r206, [_ZZ14update_brandesiiPiS_S_S_PdS0_P4nodeS0_S_S0_S0_S_iS_dE3arr];
	setp.lt.s32 	%p56, %r197, %r206;
	@%p56 bra 	$L__BB1_57;
$L__BB1_79:
	@%p37 bra 	$L__BB1_81;
	mul.wide.s32 	%rd136, %r206, 4;
	add.s64 	%rd137, %rd10, %rd136;
	ld.global.u32 	%r156, [%rd137+-4];
	mul.wide.s32 	%rd138, %r156, 4;
	add.s64 	%rd139, %rd13, %rd138;
	ld.global.u32 	%r157, [%rd139];
	st.shared.u32 	[_ZZ14update_brandesiiPiS_S_S_PdS0_P4nodeS0_S_S0_S0_S_iS_dE3arr], %r157;
	ld.shared.u32 	%r158, [_ZZ14update_brandesiiPiS_S_S_PdS0_P4nodeS0_S_S0_S0_S_iS_dE3arr+4];
	add.s32 	%r159, %r158, -1;
	st.shared.u32 	[_ZZ14update_brandesiiPiS_S_S_PdS0_P4nodeS0_S_S0_S0_S_iS_dE3arr+4], %r159;
$L__BB1_81:
	bar.sync 	0;
	ld.shared.u32 	%r207, [_ZZ14update_brandesiiPiS_S_S_PdS0_P4nodeS0_S_S0_S0_S_iS_dE3arr];
	setp.lt.s32 	%p58, %r207, 1;
	@%p58 bra 	$L__BB1_96;
	ld.shared.u32 	%r208, [_ZZ14update_brandesiiPiS_S_S_PdS0_P4nodeS0_S_S0_S0_S_iS_dE3arr+4];
$L__BB1_83:
	sub.s32 	%r83, %r208, %r2;
	setp.lt.s32 	%p59, %r83, 1;
	@%p59 bra 	$L__BB1_95;
	mul.wide.u32 	%rd140, %r83, 8;
	add.s64 	%rd32, %rd14, %rd140;
	ld.global.u32 	%r160, [%rd32];
	cvt.s64.s32 	%rd33, %r160;
	mul.wide.s32 	%rd141, %r160, 4;
	add.s64 	%rd142, %rd13, %rd141;
	ld.global.u32 	%r161, [%rd142];
	setp.ne.s32 	%p60, %r161, %r207;
	@%p60 bra 	$L__BB1_95;
	ld.global.u32 	%r84, [%rd32+4];
	ld.global.u32 	%r85, [%rd23];
	ld.global.u32 	%r162, [%rd23+4];
	add.s32 	%r86, %r162, -1;
	shl.b64 	%rd143, %rd33, 3;
	add.s64 	%rd144, %rd2, %rd143;
	ld.global.f64 	%fd7, [%rd144];
	setp.ge.s32 	%p61, %r85, %r162;
	mov.u32 	%r211, %r85;
	@%p61 bra 	$L__BB1_91;
	mov.u32 	%r209, %r86;
	mov.u32 	%r210, %r85;
$L__BB1_87:
	sub.s32 	%r163, %r209, %r210;
	shr.u32 	%r164, %r163, 31;
	add.s32 	%r165, %r163, %r164;
	shr.s32 	%r166, %r165, 1;
	add.s32 	%r89, %r166, %r210;
	mul.wide.s32 	%rd145, %r89, 8;
	add.s64 	%rd34, %rd1, %rd145;
	ld.global.f64 	%fd8, [%rd34];
	ld.global.f64 	%fd28, [%rd34+8];
	sub.f64 	%fd9, %fd8, %fd28;
	setp.ltu.f64 	%p62, %fd9, %fd7;
	@%p62 bra 	$L__BB1_90;
	setp.eq.s32 	%p63, %r89, %r85;
	mov.u32 	%r211, %r85;
	@%p63 bra 	$L__BB1_91;
	ld.global.f64 	%fd29, [%rd34+-8];
	sub.f64 	%fd30, %fd29, %fd8;
	setp.lt.f64 	%p64, %fd30, %fd7;
	mov.u32 	%r211, %r89;
	@%p64 bra 	$L__BB1_91;
$L__BB1_90:
	setp.lt.f64 	%p65, %fd9, %fd7;
	add.s32 	%r167, %r89, -1;
	add.s32 	%r168, %r89, 1;
	selp.b32 	%r210, %r168, %r210, %p65;
	selp.b32 	%r209, %r209, %r167, %p65;
	setp.le.s32 	%p66, %r210, %r209;
	mov.u32 	%r211, %r89;
	@%p66 bra 	$L__BB1_87;
$L__BB1_91:
	mul.wide.s32 	%rd146, %r84, 8;
	add.s64 	%rd147, %rd12, %rd146;
	add.s64 	%rd148, %rd11, %rd146;
	ld.global.f64 	%fd31, [%rd148];
	shl.b64 	%rd149, %rd33, 3;
	add.s64 	%rd150, %rd11, %rd149;
	ld.global.f64 	%fd32, [%rd150];
	div.rn.f64 	%fd33, %fd31, %fd32;
	mul.wide.s32 	%rd151, %r211, 8;
	add.s64 	%rd152, %rd1, %rd151;
	ld.global.f64 	%fd34, [%rd152];
	sub.s32 	%r169, %r86, %r211;
	cvt.rn.f64.s32 	%fd35, %r169;
	mul.f64 	%fd36, %fd7, %fd35;
	sub.f64 	%fd37, %fd34, %fd36;
	add.s64 	%rd35, %rd12, %rd149;
	ld.global.f64 	%fd38, [%rd35];
	add.f64 	%fd39, %fd37, %fd38;
	mul.f64 	%fd40, %fd33, %fd39;
	atom.global.add.f64 	%fd41, [%rd147], %fd40;
	add.s64 	%rd153, %rd9, %rd33;
	shl.b64 	%rd154, %rd153, 2;
	add.s64 	%rd155, %rd7, %rd154;
	atom.global.exch.b32 	%r170, [%rd155], 1;
	setp.ne.s32 	%p67, %r170, 0;
	@%p67 bra 	$L__BB1_93;
	ld.param.f64 	%fd45, [_Z14update_brandesiiPiS_S_S_PdS0_P4nodeS0_S_S0_S0_S_iS_d_param_16];
	ld.param.u64 	%rd163, [_Z14update_brandesiiPiS_S_S_PdS0_P4nodeS0_S_S0_S0_S_iS_d_param_9];
	cvta.to.global.u64 	%rd156, %rd163;
	shl.b64 	%rd157, %rd33, 3;
	add.s64 	%rd158, %rd156, %rd157;
	ld.global.f64 	%fd42, [%rd35];
	mul.f64 	%fd43, %fd45, %fd42;
	atom.global.add.f64 	%fd44, [%rd158], %fd43;
$L__BB1_93:
	setp.ne.s32 	%p68, %r2, 31;
	add.s32 	%r93, %r83, -1;
	mul.wide.u32 	%rd159, %r93, 8;
	add.s64 	%rd160, %rd14, %rd159;
	ld.global.u32 	%r171, [%rd160];
	mul.wide.s32 	%rd161, %r171, 4;
	add.s64 	%rd162, %rd13, %rd161;
	ld.global.u32 	%r172, [%rd162];
	ld.shared.u32 	%r173, [_ZZ14update_brandesiiPiS_S_S_PdS0_P4nodeS0_S_S0_S0_S_iS_dE3arr];
	add.s32 	%r96, %r173, -1;
	setp.ne.s32 	%p69, %r172, %r96;
	and.pred  	%p70, %p68, %p69;
	@%p70 bra 	$L__BB1_95;
	setp.eq.s32 	%p71, %r172, %r96;
	st.shared.u32 	[_ZZ14update_brandesiiPiS_S_S_PdS0_P4nodeS0_S_S0_S0_S_iS_dE3arr+4], %r93;
	selp.s32 	%r174, -1, 0, %p71;
	add.s32 	%r175, %r173, %r174;
	st.shared.u32 	[_ZZ14update_brandesiiPiS_S_S_PdS0_P4nodeS0_S_S0_S0_S_iS_dE3arr], %r175;
$L__BB1_95:
	bar.sync 	0;
	ld.shared.u32 	%r208, [_ZZ14update_brandesiiPiS_S_S_PdS0_P4nodeS0_S_S0_S0_S_iS_dE3arr+4];
	ld.shared.u32 	%r207, [_ZZ14update_brandesiiPiS_S_S_PdS0_P4nodeS0_S_S0_S0_S_iS_dE3arr];
	setp.gt.s32 	%p72, %r207, 0;
	@%p72 bra 	$L__BB1_83;
$L__BB1_96:
	add.s32 	%r176, %r176, 1024;
	setp.lt.s32 	%p73, %r176, %r102;
	@%p73 bra 	$L__BB1_2;
$L__BB1_97:
	ret;

}
	// .globl	_Z14check_affectediiPiS_S_S_S_S_
.visible .entry _Z14check_affectediiPiS_S_S_S_S_(
	.param .u32 _Z14check_affectediiPiS_S_S_S_S__param_0,
	.param .u32 _Z14check_affectediiPiS_S_S_S_S__param_1,
	.param .u64 .ptr .align 1 _Z14check_affectediiPiS_S_S_S_S__param_2,
	.param .u64 .ptr .align 1 _Z14check_affectediiPiS_S_S_S_S__param_3,
	.param .u64 .ptr .align 1 _Z14check_affectediiPiS_S_S_S_S__param_4,
	.param .u64 .ptr .align 1 _Z14check_affectediiPiS_S_S_S_S__param_5,
	.param .u64 .ptr .align 1 _Z14check_affectediiPiS_S_S_S_S__param_6,
	.param .u64 .ptr .align 1 _Z14check_affectediiPiS_S_S_S_S__param_7
)
{
	.reg .pred 	%p<45>;
	.reg .b32 	%r<140>;
	.reg .b64 	%rd<71>;
	// demoted variable
	.shared .align 4 .b8 _ZZ14check_affectediiPiS_S_S_S_S_E3arr[4];
	ld.param.u32 	%r46, [_Z14check_affectediiPiS_S_S_S_S__param_0];
	ld.param.u64 	%rd25, [_Z14check_affectediiPiS_S_S_S_S__param_2];
	ld.param.u64 	%rd26, [_Z14check_affectediiPiS_S_S_S_S__param_3];
	ld.param.u64 	%rd27, [_Z14check_affectediiPiS_S_S_S_S__param_4];
	ld.param.u64 	%rd28, [_Z14check_affectediiPiS_S_S_S_S__param_5];
	ld.param.u64 	%rd29, [_Z14check_affectediiPiS_S_S_S_S__param_6];
	ld.param.u64 	%rd30, [_Z14check_affectediiPiS_S_S_S_S__param_7];
	cvta.to.global.u64 	%rd1, %rd25;
	cvta.to.global.u64 	%rd2, %rd26;
	cvta.to.global.u64 	%rd31, %rd28;
	cvta.to.global.u64 	%rd3, %rd29;
	cvta.to.global.u64 	%rd4, %rd30;
	cvta.to.global.u64 	%rd32, %rd27;
	mov.u32 	%r48, %ctaid.x;
	add.s32 	%r1, %r46, 1;
	mad.lo.s32 	%r49, %r48, %r46, %r48;
	mul.wide.u32 	%rd33, %r49, 4;
	add.s64 	%rd5, %rd31, %rd33;
	shl.b32 	%r2, %r48, 1;
	mad.lo.s32 	%r50, %r2, %r46, %r2;
	mul.wide.u32 	%rd34, %r50, 4;
	add.s64 	%rd6, %rd32, %rd34;
	mov.u32 	%r138, %tid.x;
	sub.s32 	%r4, %r46, %r138;
	shr.u32 	%r51, %r4, 5;
	add.s32 	%r5, %r51, 1;
	and.b32  	%r6, %r5, 15;
	add.s32 	%r7, %r6, -1;
	and.b32  	%r8, %r5, 7;
	add.s32 	%r9, %r8, -1;
	and.b32  	%r10, %r5, 3;
	and.b32  	%r52, %r5, 268435440;
	neg.s32 	%r11, %r52;
	mul.wide.u32 	%rd35, %r138, 4;
	add.s64 	%rd36, %rd35, %rd34;
	add.s64 	%rd37, %rd36, %rd32;
	add.s64 	%rd7, %rd37, 1024;
	mov.b32 	%r126, 0;
	mov.pred 	%p44, -1;
$L__BB2_1:
	mov.pred 	%p1, %p44;
	setp.lt.s32 	%p3, %r46, %r138;
	add.s32 	%r53, %r2, %r126;
	mul.wide.u32 	%rd38, %r53, 4;
	add.s64 	%rd39, %rd3, %rd38;
	ld.global.u32 	%r13, [%rd39];
	mul.lo.s32 	%r14, %r126, %r1;
	mul.wide.s32 	%rd40, %r14, 4;
	add.s64 	%rd8, %rd6, %rd40;
	@%p3 bra 	$L__BB2_15;
	setp.lt.u32 	%p4, %r4, 480;
	mov.u32 	%r129, %r138;
	@%p4 bra 	$L__BB2_5;
	mul.wide.s32 	%rd41, %r14, 4;
	add.s64 	%rd70, %rd7, %rd41;
	mov.u32 	%r127, %r11;
	mov.u32 	%r129, %r138;
$L__BB2_4:
	.pragma "nounroll";
	mov.b32 	%r54, -1;
	st.global.u32 	[%rd70+-1024], %r54;
	st.global.u32 	[%rd70+-896], %r54;
	st.global.u32 	[%rd70+-768], %r54;
	st.global.u32 	[%rd70+-640], %r54;
	st.global.u32 	[%rd70+-512], %r54;
	st.global.u32 	[%rd70+-384], %r54;
	st.global.u32 	[%rd70+-256], %r54;
	st.global.u32 	[%rd70+-128], %r54;
	st.global.u32 	[%rd70], %r54;
	st.global.u32 	[%rd70+128], %r54;
	st.global.u32 	[%rd70+256], %r54;
	st.global.u32 	[%rd70+384], %r54;
	st.global.u32 	[%rd70+512], %r54;
	st.global.u32 	[%rd70+640], %r54;
	st.global.u32 	[%rd70+768], %r54;
	st.global.u32 	[%rd70+896], %r54;
	add.s32 	%r129, %r129, 512;
	add.s32 	%r127, %r127, 16;
	add.s64 	%rd70, %rd70, 2048;
	setp.ne.s32 	%p5, %r127, 0;
	@%p5 bra 	$L__BB2_4;
$L__BB2_5:
	setp.eq.s32 	%p6, %r6, 0;
	@%p6 bra 	$L__BB2_15;
	setp.lt.u32 	%p7, %r7, 7;
	@%p7 bra 	$L__BB2_8;
	mul.wide.u32 	%rd42, %r129, 4;
	add.s64 	%rd43, %rd8, %rd42;
	mov.b32 	%r55, -1;
	st.global.u32 	[%rd43], %r55;
	st.global.u32 	[%rd43+128], %r55;
	st.global.u32 	[%rd43+256], %r55;
	st.global.u32 	[%rd43+384], %r55;
	st.global.u32 	[%rd43+512], %r55;
	st.global.u32 	[%rd43+640], %r55;
	st.global.u32 	[%rd43+768], %r55;
	st.global.u32 	[%rd43+896], %r55;
	add.s32 	%r129, %r129, 256;
$L__BB2_8:
	setp.eq.s32 	%p8, %r8, 0;
	@%p8 bra 	$L__BB2_15;
	setp.lt.u32 	%p9, %r9, 3;
	@%p9 bra 	$L__BB2_11;
	mul.wide.u32 	%rd44, %r129, 4;
	add.s64 	%rd45, %rd8, %rd44;
	mov.b32 	%r56, -1;
	st.global.u32 	[%rd45], %r56;
	st.global.u32 	[%rd45+128], %r56;
	st.global.u32 	[%rd45+256], %r56;
	st.global.u32 	[%rd45+384], %r56;
	add.s32 	%r129, %r129, 128;
$L__BB2_11:
	setp.eq.s32 	%p10, %r10, 0;
	@%p10 bra 	$L__BB2_15;
	setp.eq.s32 	%p11, %r10, 1;
	mul.wide.u32 	%rd46, %r129, 4;
	add.s64 	%rd12, %rd8, %rd46;
	mov.b32 	%r57, -1;
	st.global.u32 	[%rd12], %r57;
	@%p11 bra 	$L__BB2_15;
	setp.eq.s32 	%p12, %r10, 2;
	mov.b32 	%r58, -1;
	st.global.u32 	[%rd12+128], %r58;
	@%p12 bra 	$L__BB2_15;
	mov.b32 	%r59, -1;
	st.global.u32 	[%rd12+256], %r59;
$L__BB2_15:
	setp.ne.s32 	%p13, %r138, 0;
	@%p13 bra 	$L__BB2_17;
	mov.b32 	%r60, 1;
	st.shared.u32 	[_ZZ14check_affectediiPiS_S_S_S_S_E3arr], %r60;
	st.global.u32 	[%rd5], %r13;
	mul.wide.s32 	%rd47, %r13, 4;
	add.s64 	%rd48, %rd8, %rd47;
	mov.b32 	%r61, 0;
	st.global.u32 	[%rd48], %r61;
$L__BB2_17:
	bar.sync 	0;
	ld.shared.u32 	%r62, [_ZZ14check_affectediiPiS_S_S_S_S_E3arr];
	setp.lt.s32 	%p14, %r62, 1;
	@%p14 bra 	$L__BB2_26;
	mov.b32 	%r132, 0;
$L__BB2_19:
	mov.u32 	%r24, %r132;
	add.s32 	%r132, %r24, 1;
	mul.wide.u32 	%rd49, %r24, 4;
	add.s64 	%rd50, %rd5, %rd49;
	ld.global.u32 	%r26, [%rd50];
	mul.wide.s32 	%rd51, %r26, 4;
	add.s64 	%rd13, %rd2, %rd51;
	ld.global.u32 	%r64, [%rd13+4];
	ld.global.u32 	%r65, [%rd13];
	sub.s32 	%r27, %r64, %r65;
	setp.ge.s32 	%p15, %r138, %r27;
	@%p15 bra 	$L__BB2_25;
	mul.wide.s32 	%rd52, %r26, 4;
	add.s64 	%rd14, %rd8, %rd52;
	mov.u32 	%r133, %r138;
$L__BB2_21:
	ld.global.u32 	%r66, [%rd13];
	add.s32 	%r67, %r66, %r133;
	mul.wide.s32 	%rd53, %r67, 4;
	add.s64 	%rd54, %rd1, %rd53;
	ld.global.u32 	%r29, [%rd54];
	setp.eq.s32 	%p16, %r29, 0;
	@%p16 bra 	$L__BB2_25;
	mul.wide.s32 	%rd55, %r29, 4;
	add.s64 	%rd15, %rd8, %rd55;
	ld.global.u32 	%r68, [%rd15];
	setp.ne.s32 	%p17, %r68, -1;
	@%p17 bra 	$L__BB2_24;
	ld.global.u32 	%r69, [%rd14];
	add.s32 	%r70, %r69, 1;
	st.global.u32 	[%rd15], %r70;
	atom.shared.add.u32 	%r71, [_ZZ14check_affectediiPiS_S_S_S_S_E3arr], 1;
	mul.wide.s32 	%rd56, %r71, 4;
	add.s64 	%rd57, %rd5, %rd56;
	st.global.u32 	[%rd57], %r29;
$L__BB2_24:
	add.s32 	%r133, %r133, 32;
	setp.lt.s32 	%p18, %r133, %r27;
	@%p18 bra 	$L__BB2_21;
$L__BB2_25:
	bar.sync 	0;
	ld.shared.u32 	%r72, [_ZZ14check_affectediiPiS_S_S_S_S_E3arr];
	setp.lt.s32 	%p19, %r132, %r72;
	@%p19 bra 	$L__BB2_19;
$L__BB2_26:
	mov.b32 	%r126, 1;
	mov.pred 	%p44, 0;
	@%p1 bra 	$L__BB2_1;
	setp.lt.s32 	%p21, %r46, %r138;
	bar.sync 	0;
	@%p21 bra 	$L__BB2_69;
	setp.lt.u32 	%p22, %r4, 224;
	@%p22 bra 	$L__BB2_48;
	add.s32 	%r136, %r138, 1;
	add.s32 	%r135, %r138, %r46;
	and.b32  	%r74, %r5, 268435448;
	neg.s32 	%r134, %r74;
$L__BB2_30:
	.pragma "nounroll";
	add.s32 	%r75, %r136, -1;
	mul.wide.u32 	%rd58, %r75, 4;
	add.s64 	%rd16, %rd6, %rd58;
	ld.global.u32 	%r76, [%rd16];
	add.s32 	%r77, %r135, 1;
	mul.wide.s32 	%rd59, %r77, 4;
	add.s64 	%rd17, %rd6, %rd59;
	ld.global.u32 	%r78, [%rd17];
	setp.eq.s32 	%p23, %r76, %r78;
	add.s64 	%rd18, %rd4, %rd58;
	@%p23 bra 	$L__BB2_32;
	atom.global.add.u32 	%r79, [%rd18], 1;
$L__BB2_32:
	ld.global.u32 	%r80, [%rd16+128];
	ld.global.u32 	%r81, [%rd17+128];
	setp.eq.s32 	%p24, %r80, %r81;
	@%p24 bra 	$L__BB2_34;
	atom.global.add.u32 	%r82, [%rd18+128], 1;
$L__BB2_34:
	ld.global.u32 	%r83, [%rd16+256];
	ld.global.u32 	%r84, [%rd17+256];
	setp.eq.s32 	%p25, %r83, %r84;
	@%p25 bra 	$L__BB2_36;
	atom.global.add.u32 	%r85, [%rd18+256], 1;
$L__BB2_36:
	ld.global.u32 	%r86, [%rd16+384];
	ld.global.u32 	%r87, [%rd17+384];
	setp.eq.s32 	%p26, %r86, %r87;
	@%p26 bra 	$L__BB2_38;
	atom.global.add.u32 	%r88, [%rd18+384], 1;
$L__BB2_38:
	ld.global.u32 	%r89, [%rd16+512];
	ld.global.u32 	%r90, [%rd17+512];
	setp.eq.s32 	%p27, %r89, %r90;
	@%p27 bra 	$L__BB2_40;
	atom.global.add.u32 	%r91, [%rd18+512], 1;
$L__BB2_40:
	ld.global.u32 	%r92, [%rd16+640];
	ld.global.u32 	%r93, [%rd17+640];
	setp.eq.s32 	%p28, %r92, %r93;
	@%p28 bra 	$L__BB2_42;
	atom.global.add.u32 	%r94, [%rd18+640], 1;
$L__BB2_42:
	ld.global.u32 	%r95, [%rd16+768];
	ld.global.u32 	%r96, [%rd17+768];
	setp.eq.s32 	%p29, %r95, %r96;
	@%p29 bra 	$L__BB2_44;
	atom.global.add.u32 	%r97, [%rd18+768], 1;
$L__BB2_44:
	ld.global.u32 	%r98, [%rd16+896];
	ld.global.u32 	%r99, [%rd17+896];
	setp.eq.s32 	%p30, %r98, %r99;
	@%p30 bra 	$L__BB2_46;
	atom.global.add.u32 	%r100, [%rd18+896], 1;
$L__BB2_46:
	add.s32 	%r136, %r136, 256;
	add.s32 	%r135, %r135, 256;
	add.s32 	%r134, %r134, 8;
	setp.ne.s32 	%p31, %r134, 0;
	@%p31 bra 	$L__BB2_30;
	add.s32 	%r138, %r136, -1;
$L__BB2_48:
	setp.eq.s32 	%p32, %r8, 0;
	@%p32 bra 	$L__BB2_69;
	setp.lt.u32 	%p33, %r8, 4;
	@%p33 bra 	$L__BB2_59;
	mul.wide.u32 	%rd60, %r138, 4;
	add.s64 	%rd19, %rd6, %rd60;
	ld.global.u32 	%r101, [%rd19];
	add.s32 	%r102, %r1, %r138;
	mul.wide.s32 	%rd61, %r102, 4;
	add.s64 	%rd20, %rd6, %rd61;
	ld.global.u32 	%r103, [%rd20];
	setp.eq.s32 	%p34, %r101, %r103;
	add.s64 	%rd21, %rd4, %rd60;
	@%p34 bra 	$L__BB2_52;
	atom.global.add.u32 	%r104, [%rd21], 1;
$L__BB2_52:
	ld.global.u32 	%r105, [%rd19+128];
	ld.global.u32 	%r106, [%rd20+128];
	setp.eq.s32 	%p35, %r105, %r106;
	@%p35 bra 	$L__BB2_54;
	atom.global.add.u32 	%r107, [%rd21+128], 1;
$L__BB2_54:
	ld.global.u32 	%r108, [%rd19+256];
	ld.global.u32 	%r109, [%rd20+256];
	setp.eq.s32 	%p36, %r108, %r109;
	@%p36 bra 	$L__BB2_56;
	atom.global.add.u32 	%r110, [%rd21+256], 1;
$L__BB2_56:
	ld.global.u32 	%r111, [%rd19+384];
	ld.global.u32 	%r112, [%rd20+384];
	setp.eq.s32 	%p37, %r111, %r112;
	@%p37 bra 	$L__BB2_58;
	atom.global.add.u32 	%r113, [%rd21+384], 1;
$L__BB2_58:
	add.s32 	%r138, %r138, 128;
$L__BB2_59:
	setp.eq.s32 	%p38, %r10, 0;
	@%p38 bra 	$L__BB2_69;
	setp.eq.s32 	%p39, %r10, 1;
	@%p39 bra 	$L__BB2_66;
	mul.wide.u32 	%rd62, %r138, 4;
	add.s64 	%rd22, %rd6, %rd62;
	ld.global.u32 	%r114, [%rd22];
	add.s32 	%r115, %r1, %r138;
	mul.wide.s32 	%rd63, %r115, 4;
	add.s64 	%rd23, %rd6, %rd63;
	ld.global.u32 	%r116, [%rd23];
	setp.eq.s32 	%p40, %r114, %r116;
	add.s64 	%rd24, %rd4, %rd62;
	@%p40 bra 	$L__BB2_63;
	atom.global.add.u32 	%r117, [%rd24], 1;
$L__BB2_63:
	ld.global.u32 	%r118, [%rd22+128];
	ld.global.u32 	%r119, [%rd23+128];
	setp.eq.s32 	%p41, %r118, %r119;
	@%p41 bra 	$L__BB2_65;
	atom.global.add.u32 	%r120, [%rd24+128], 1;
$L__BB2_65:
	add.s32 	%r138, %r138, 64;
$L__BB2_66:
	and.b32  	%r121, %r4, 32;
	setp.ne.s32 	%p42, %r121, 0;
	@%p42 bra 	$L__BB2_69;
	mul.wide.u32 	%rd64, %r138, 4;
	add.s64 	%rd65, %rd6, %rd64;
	ld.global.u32 	%r122, [%rd65];
	add.s32 	%r123, %r1, %r138;
	mul.wide.s32 	%rd66, %r123, 4;
	add.s64 	%rd67, %rd6, %rd66;
	ld.global.u32 	%r124, [%rd67];
	setp.eq.s32 	%p43, %r122, %r124;
	@%p43 bra 	$L__BB2_69;
	add.s64 	%rd69, %rd4, %rd64;
	atom.global.add.u32 	%r125, [%rd69], 1;
$L__BB2_69:
	ret;

}


// ===== COMPILED SASS (sm_100) =====

	.target	sm_100

	.elftype	@"ET_EXEC"


//--------------------- .note.nv.tkinfo           --------------------------
	.section	.note.nv.tkinfo,"",@"SHT_NOTE"
	.sectionflags	@"SHF_NOTE_NV_TKINFO"
	.tkinfo
        /*0018*/ 	.word	0x00000002
        /*0030*/ 	.string	""
        /*0030*/ 	.string	"ptxas"
        /*0030*/ 	.string	"Cuda compilation tools, release 13.0, V13.0.88"
        /*0030*/ 	.string	"Build cuda_13.0.r13.0/compiler.36424714_0"
        /*0030*/ 	.string	"-arch sm_100 -m 64 "



//--------------------- .note.nv.cuinfo           --------------------------
	.section	.note.nv.cuinfo,"",@"SHT_NOTE"
	.sectionflags	@"SHF_NOTE_NV_CUINFO"
        /*0018*/ 	.short	0x0002
        /*001a*/ 	.short	0x0064
        /*001c*/ 	.short	0x0082
	.zero		2


//--------------------- .nv.info                  --------------------------
	.section	.nv.info,"",@"SHT_CUDA_INFO"
	.align	4


	//----- nvinfo : EIATTR_REGCOUNT
	.align		4
        /*0000*/ 	.byte	0x04, 0x2f
        /*0002*/ 	.short	(.L_1 - .L_0)
	.align		4
.L_0:
        /*0004*/ 	.word	index@(_Z7brandesiiPiS_S_S_PdS0_P4nodeS0_S_S0_S0_S_)
        /*0008*/ 	.word	0x00000024


	//----- nvinfo : EIATTR_FRAME_SIZE
	.align		4
.L_1:
        /*000c*/ 	.byte	0x04, 0x11
        /*000e*/ 	.short	(.L_3 - .L_2)
	.align		4
.L_2:
        /*0010*/ 	.word	index@($__internal_1_$__cuda_sm20_div_rn_f64_full)
        /*0014*/ 	.word	0x00000000


	//----- nvinfo : EIATTR_FRAME_SIZE
	.align		4
.L_3:
        /*0018*/ 	.byte	0x04, 0x11
        /*001a*/ 	.short	(.L_5 - .L_4)
	.align		4
.L_4:
        /*001c*/ 	.word	index@(_Z7brandesiiPiS_S_S_PdS0_P4nodeS0_S_S0_S0_S_)
        /*0020*/ 	.word	0x00000000


	//----- nvinfo : EIATTR_REGCOUNT
	.align		4
.L_5:
        /*0024*/ 	.byte	0x04, 0x2f
        /*0026*/ 	.short	(.L_7 - .L_6)
	.align		4
.L_6:
        /*0028*/ 	.word	index@(_Z14update_brandesiiPiS_S_S_PdS0_P4nodeS0_S_S0_S0_S_iS_d)
        /*002c*/ 	.word	0x00000030


	//----- nvinfo : EIATTR_FRAME_SIZE
	.align		4
.L_7:
        /*0030*/ 	.byte	0x04, 0x11
        /*0032*/ 	.short	(.L_9 - .L_8)
	.align		4
.L_8:
        /*0034*/ 	.word	index@($__internal_0_$__cuda_sm20_div_rn_f64_full)
        /*0038*/ 	.word	0x00000000


	//----- nvinfo : EIATTR_FRAME_SIZE
	.align		4
.L_9:
        /*003c*/ 	.byte	0x04, 0x11
        /*003e*/ 	.short	(.L_11 - .L_10)
	.align		4
.L_10:
        /*0040*/ 	.word	index@(_Z14update_brandesiiPiS_S_S_PdS0_P4nodeS0_S_S0_S0_S_iS_d)
        /*0044*/ 	.word	0x00000000


	//----- nvinfo : EIATTR_REGCOUNT
	.align		4
.L_11:
        /*0048*/ 	.byte	0x04, 0x2f
        /*004a*/ 	.short	(.L_13 - .L_12)
	.align		4
.L_12:
        /*004c*/ 	.word	index@(_Z14check_affectediiPiS_S_S_S_S_)
        /*0050*/ 	.word	0x00000020


	//----- nvinfo : EIATTR_FRAME_SIZE
	.align		4
.L_13:
        /*0054*/ 	.byte	0x04, 0x11
        /*0056*/ 	.short	(.L_15 - .L_14)
	.align		4
.L_14:
        /*0058*/ 	.word	index@(_Z14check_affectediiPiS_S_S_S_S_)
        /*005c*/ 	.word	0x00000000


	//----- nvinfo : EIATTR_MIN_STACK_SIZE
	.align		4
.L_15:
        /*0060*/ 	.byte	0x04, 0x12
        /*0062*/ 	.short	(.L_17 - .L_16)
	.align		4
.L_16:
        /*0064*/ 	.word	index@(_Z14check_affectediiPiS_S_S_S_S_)
        /*0068*/ 	.word	0x00000000


	//----- nvinfo : EIATTR_MIN_STACK_SIZE
	.align		4
.L_17:
        /*006c*/ 	.byte	0x04, 0x12
        /*006e*/ 	.short	(.L_19 - .L_18)
	.align		4
.L_18:
        /*0070*/ 	.word	index@(_Z14update_brandesiiPiS_S_S_PdS0_P4nodeS0_S_S0_S0_S_iS_d)
        /*0074*/ 	.word	0x00000000


	//----- nvinfo : EIATTR_MIN_STACK_SIZE
	.align		4
.L_19:
        /*0078*/ 	.byte	0x04, 0x12
        /*007a*/ 	.short	(.L_21 - .L_20)
	.align		4
.L_20:
        /*007c*/ 	.word	index@(_Z7brandesiiPiS_S_S_PdS0_P4nodeS0_S_S0_S0_S_)
        /*0080*/ 	.word	0x00000000
.L_21:


//--------------------- .nv.compat                --------------------------
	.section	.nv.compat,"",@"SHT_CUDA_COMPAT_INFO"
	.align	4
        /*0000*/ 	.byte	0x02, 0x09, 0x00, 0x00, 0x02, 0x02, 0x01, 0x00, 0x02, 0x05, 0x05, 0x00, 0x03, 0x07, 0x01, 0x01
        /*0010*/ 	.byte	0x02, 0x03, 0x00, 0x00, 0x02, 0x06, 0x01, 0x00, 0x04, 0x0b, 0x08, 0x00, 0x01, 0x00, 0x00, 0x00
        /*0020*/ 	.byte	0x00, 0x00, 0x00, 0x00


//--------------------- .nv.info._Z14check_affectediiPiS_S_S_S_S_ --------------------------
	.section	.nv.info._Z14check_affectediiPiS_S_S_S_S_,"",@"SHT_CUDA_INFO"
	.sectionflags	@""
	.align	4


	//----- nvinfo : EIATTR_CUDA_API_VERSION
	.align		4
        /*0000*/ 	.byte	0x04, 0x37
        /*0002*/ 	.short	(.L_23 - .L_22)
.L_22:
        /*0004*/ 	.word	0x00000082


	//----- nvinfo : EIATTR_KPARAM_INFO
	.align		4
.L_23:
        /*0008*/ 	.byte	0x04, 0x17
        /*000a*/ 	.short	(.L_25 - .L_24)
.L_24:
        /*000c*/ 	.word	0x00000000
        /*0010*/ 	.short	0x0007
        /*0012*/ 	.short	0x0030
        /*0014*/ 	.byte	0x00, 0xf5, 0x21, 0x00


	//----- nvinfo : EIATTR_KPARAM_INFO
	.align		4
.L_25:
        /*0018*/ 	.byte	0x04, 0x17
        /*001a*/ 	.short	(.L_27 - .L_26)
.L_26:
        /*001c*/ 	.word	0x00000000
        /*0020*/ 	.short	0x0006
        /*0022*/ 	.short	0x0028
        /*0024*/ 	.byte	0x00, 0xf5, 0x21, 0x00


	//----- nvinfo : EIATTR_KPARAM_INFO
	.align		4
.L_27:
        /*0028*/ 	.byte	0x04, 0x17
        /*002a*/ 	.short	(.L_29 - .L_28)
.L_28:
        /*002c*/ 	.word	0x00000000
        /*0030*/ 	.short	0x0005
        /*0032*/ 	.short	0x0020
        /*0034*/ 	.byte	0x00, 0xf5, 0x21, 0x00


	//----- nvinfo : EIATTR_KPARAM_INFO
	.align		4
.L_29:
        /*0038*/ 	.byte	0x04, 0x17
        /*003a*/ 	.short	(.L_31 - .L_30)
.L_30:
        /*003c*/ 	.word	0x00000000
        /*0040*/ 	.short	0x0004
        /*0042*/ 	.short	0x0018
        /*0044*/ 	.byte	0x00, 0xf5, 0x21, 0x00


	//----- nvinfo : EIATTR_KPARAM_INFO
	.align		4
.L_31:
        /*0048*/ 	.byte	0x04, 0x17
        /*004a*/ 	.short	(.L_33 - .L_32)
.L_32:
        /*004c*/ 	.word	0x00000000
        /*0050*/ 	.short	0x0003
        /*0052*/ 	.short	0x0010
        /*0054*/ 	.byte	0x00, 0xf5, 0x21, 0x00


	//----- nvinfo : EIATTR_KPARAM_INFO
	.align		4
.L_33:
        /*0058*/ 	.byte	0x04, 0x17
        /*005a*/ 	.short	(.L_35 - .L_34)
.L_34:
        /*005c*/ 	.word	0x00000000
        /*0060*/ 	.short	0x0002
        /*0062*/ 	.short	0x0008
        /*0064*/ 	.byte	0x00, 0xf5, 0x21, 0x00


	//----- nvinfo : EIATTR_KPARAM_INFO
	.align		4
.L_35:
        /*0068*/ 	.byte	0x04, 0x17
        /*006a*/ 	.short	(.L_37 - .L_36)
.L_36:
        /*006c*/ 	.word	0x00000000
        /*0070*/ 	.short	0x0001
        /*0072*/ 	.short	0x0004
        /*0074*/ 	.byte	0x00, 0xf0, 0x11, 0x00


	//----- nvinfo : EIATTR_KPARAM_INFO
	.align		4
.L_37:
        /*0078*/ 	.byte	0x04, 0x17
        /*007a*/ 	.short	(.L_39 - .L_38)
.L_38:
        /*007c*/ 	.word	0x00000000
        /*0080*/ 	.short	0x0000
        /*0082*/ 	.short	0x0000
        /*0084*/ 	.byte	0x00, 0xf0, 0x11, 0x00


	//----- nvinfo : EIATTR_SPARSE_MMA_MASK
	.align		4
.L_39:
        /*0088*/ 	.byte	0x03, 0x50
        /*008a*/ 	.short	0x0000


	//----- nvinfo : EIATTR_MAXREG_COUNT
	.align		4
        /*008c*/ 	.byte	0x03, 0x1b
        /*008e*/ 	.short	0x00ff


	//----- nvinfo : EIATTR_NUM_BARRIERS
	.align		4
        /*0090*/ 	.byte	0x02, 0x4c
        /*0092*/ 	.byte	0x01
	.zero		1


	//----- nvinfo : EIATTR_MERCURY_ISA_VERSION
	.align		4
        /*0094*/ 	.byte	0x03, 0x5f
        /*0096*/ 	.short	0x0101


	//----- nvinfo : EIATTR_INT_WARP_WIDE_INSTR_OFFSETS
	.align		4
        /*0098*/ 	.byte	0x04, 0x31
        /*009a*/ 	.short	(.L_41 - .L_40)


	//   ....[0]....
.L_40:
        /*009c*/ 	.word	0x000009c0


	//   ....[1]....
        /*00a0*/ 	.word	0x00000a90


	//----- nvinfo : EIATTR_VRC_CTA_INIT_COUNT
	.align		4
.L_41:
        /*00a4*/ 	.byte	0x02, 0x4a
	.zero		1
	.zero		1


	//----- nvinfo : EIATTR_EXIT_INSTR_OFFSETS
	.align		4
        /*00a8*/ 	.byte	0x04, 0x1c
        /*00aa*/ 	.short	(.L_43 - .L_42)


	//   ....[0]....
.L_42:
        /*00ac*/ 	.word	0x00000bf0


	//   ....[1]....
        /*00b0*/ 	.word	0x00001170


	//   ....[2]....
        /*00b4*/ 	.word	0x00001430


	//   ....[3]....
        /*00b8*/ 	.word	0x000015f0


	//   ....[4]....
        /*00bc*/ 	.word	0x00001660


	//   ....[5]....
        /*00c0*/ 	.word	0x000016b0


	//----- nvinfo : EIATTR_CRS_STACK_SIZE
	.align		4
.L_43:
        /*00c4*/ 	.byte	0x04, 0x1e
        /*00c6*/ 	.short	(.L_45 - .L_44)
.L_44:
        /*00c8*/ 	.word	0x00000000


	//----- nvinfo : EIATTR_CBANK_PARAM_SIZE
	.align		4
.L_45:
        /*00cc*/ 	.byte	0x03, 0x19
        /*00ce*/ 	.short	0x0038


	//----- nvinfo : EIATTR_PARAM_CBANK
	.align		4
        /*00d0*/ 	.byte	0x04, 0x0a
        /*00d2*/ 	.short	(.L_47 - .L_46)
	.align		4
.L_46:
        /*00d4*/ 	.word	index@(.nv.constant0._Z14check_affectediiPiS_S_S_S_S_)
        /*00d8*/ 	.short	0x0380
        /*00da*/ 	.short	0x0038


	//----- nvinfo : EIATTR_SW_WAR
	.align		4
.L_47:
        /*00dc*/ 	.byte	0x04, 0x36
        /*00de*/ 	.short	(.L_49 - .L_48)
.L_48:
        /*00e0*/ 	.word	0x00000008
.L_49:


//--------------------- .nv.info._Z14update_brandesiiPiS_S_S_PdS0_P4nodeS0_S_S0_S0_S_iS_d --------------------------
	.section	.nv.info._Z14update_brandesiiPiS_S_S_PdS0_P4nodeS0_S_S0_S0_S_iS_d,"",@"SHT_CUDA_INFO"
	.sectionflags	@""
	.align	4


	//----- nvinfo : EIATTR_CUDA_API_VERSION
	.align		4
        /*0000*/ 	.byte	0x04, 0x37
        /*0002*/ 	.short	(.L_51 - .L_50)
.L_50:
        /*0004*/ 	.word	0x00000082


	//----- nvinfo : EIATTR_KPARAM_INFO
	.align		4
.L_51:
        /*0008*/ 	.byte	0x04, 0x17
        /*000a*/ 	.short	(.L_53 - .L_52)
.L_52:
        /*000c*/ 	.word	0x00000000
        /*0010*/ 	.short	0x0010
        /*0012*/ 	.short	0x0078
        /*0014*/ 	.byte	0x00, 0xf0, 0x21, 0x00


	//----- nvinfo : EIATTR_KPARAM_INFO
	.align		4
.L_53:
        /*0018*/ 	.byte	0x04, 0x17
        /*001a*/ 	.short	(.L_55 - .L_54)
.L_54:
        /*001c*/ 	.word	0x00000000
        /*0020*/ 	.short	0x000f
        /*0022*/ 	.short	0x0070
        /*0024*/ 	.byte	0x00, 0xf5, 0x21, 0x00


	//----- nvinfo : EIATTR_KPARAM_INFO
	.align		4
.L_55:
        /*0028*/ 	.byte	0x04, 0x17
        /*002a*/ 	.short	(.L_57 - .L_56)
.L_56:
        /*002c*/ 	.word	0x00000000
        /*0030*/ 	.short	0x000e
        /*0032*/ 	.short	0x0068
        /*0034*/ 	.byte	0x00, 0xf0, 0x11, 0x00


	//----- nvinfo : EIATTR_KPARAM_INFO
	.align		4
.L_57:
        /*0038*/ 	.byte	0x04, 0x17
        /*003a*/ 	.short	(.L_59 - .L_58)
.L_58:
        /*003c*/ 	.word	0x00000000
        /*0040*/ 	.short	0x000d
        /*0042*/ 	.short	0x0060
        /*0044*/ 	.byte	0x00, 0xf5, 0x21, 0x00


	//----- nvinfo : EIATTR_KPARAM_INFO
	.align		4
.L_59:
        /*0048*/ 	.byte	0x04, 0x17
        /*004a*/ 	.short	(.L_61 - .L_60)
.L_60:
        /*004c*/ 	.word	0x00000000
        /*0050*/ 	.short	0x000c
        /*0052*/ 	.short	0x0058
        /*0054*/ 	.byte	0x00, 0xf5, 0x21, 0x00


	//----- nvinfo : EIATTR_KPARAM_INFO
	.align		4
.L_61:
        /*0058*/ 	.byte	0x04, 0x17
        /*005a*/ 	.short	(.L_63 - .L_62)
.L_62:
        /*005c*/ 	.word	0x00000000
        /*0060*/ 	.short	0x000b
        /*0062*/ 	.short	0x0050
        /*0064*/ 	.byte	0x00, 0xf5, 0x21, 0x00


	//----- nvinfo : EIATTR_KPARAM_INFO
	.align		4
.L_63:
        /*0068*/ 	.byte	0x04, 0x17
        /*006a*/ 	.short	(.L_65 - .L_64)
.L_64:
        /*006c*/ 	.word	0x00000000
        /*0070*/ 	.short	0x000a
        /*0072*/ 	.short	0x0048
        /*0074*/ 	.byte	0x00, 0xf5, 0x21, 0x00


	//----- nvinfo : EIATTR_KPARAM_INFO
	.align		4
.L_65:
        /*0078*/ 	.byte	0x04, 0x17
        /*007a*/ 	.short	(.L_67 - .L_66)
.L_66:
        /*007c*/ 	.word	0x00000000
        /*0080*/ 	.short	0x0009
        /*0082*/ 	.short	0x0040
        /*0084*/ 	.byte	0x00, 0xf5, 0x21, 0x00


	//----- nvinfo : EIATTR_KPARAM_INFO
	.align		4
.L_67:
        /*0088*/ 	.byte	0x04, 0x17
        /*008a*/ 	.short	(.L_69 - .L_68)
.L_68:
        /*008c*/ 	.word	0x00000000
        /*0090*/ 	.short	0x0008
        /*0092*/ 	.short	0x0038
        /*0094*/ 	.byte	0x00, 0xf5, 0x21, 0x00


	//----- nvinfo : EIATTR_KPARAM_INFO
	.align		4
.L_69:
        /*0098*/ 	.byte	0x04, 0x17
        /*009a*/ 	.short	(.L_71 - .L_70)
.L_70:
        /*009c*/ 	.word	0x00000000
        /*00a0*/ 	.short	0x0007
        /*00a2*/ 	.short	0x0030
        /*00a4*/ 	.byte	0x00, 0xf5, 0x21, 0x00


	//----- nvinfo : EIATTR_KPARAM_INFO
	.align		4
.L_71:
        /*00a8*/ 	.byte	0x04, 0x17
        /*00aa*/ 	.short	(.L_73 - .L_72)
.L_72:
        /*00ac*/ 	.word	0x00000000
        /*00b0*/ 	.short	0x0006
        /*00b2*/ 	.short	0x0028
        /*00b4*/ 	.byte	0x00, 0xf5, 0x21, 0x00


	//----- nvinfo : EIATTR_KPARAM_INFO
	.align		4
.L_73:
        /*00b8*/ 	.byte	0x04, 0x17
        /*00ba*/ 	.short	(.L_75 - .L_74)
.L_74:
        /*00bc*/ 	.word	0x00000000
        /*00c0*/ 	.short	0x0005
        /*00c2*/ 	.short	0x0020
        /*00c4*/ 	.byte	0x00, 0xf5, 0x21, 0x00


	//----- nvinfo : EIATTR_KPARAM_INFO
	.align		4
.L_75:
        /*00c8*/ 	.byte	0x04, 0x17
        /*00ca*/ 	.short	(.L_77 - .L_76)
.L_76:
        /*00cc*/ 	.word	0x00000000
        /*00d0*/ 	.short	0x0004
        /*00d2*/ 	.short	0x0018
        /*00d4*/ 	.byte	0x00, 0xf5, 0x21, 0x00


	//----- nvinfo : EIATTR_KPARAM_INFO
	.align		4
.L_77:
        /*00d8*/ 	.byte	0x04, 0x17
        /*00da*/ 	.short	(.L_79 - .L_78)
.L_78:
        /*00dc*/ 	.word	0x00000000
        /*00e0*/ 	.short	0x0003
        /*00e2*/ 	.short	0x0010
        /*00e4*/ 	.byte	0x00, 0xf5, 0x21, 0x00


	//----- nvinfo : EIATTR_KPARAM_INFO
	.align		4
.L_79:
        /*00e8*/ 	.byte	0x04, 0x17
        /*00ea*/ 	.short	(.L_81 - .L_80)
.L_80:
        /*00ec*/ 	.word	0x00000000
        /*00f0*/ 	.short	0x0002
        /*00f2*/ 	.short	0x0008
        /*00f4*/ 	.byte	0x00, 0xf5, 0x21, 0x00


	//----- nvinfo : EIATTR_KPARAM_INFO
	.align		4
.L_81:
        /*00f8*/ 	.byte	0x04, 0x17
        /*00fa*/ 	.short	(.L_83 - .L_82)
.L_82:
        /*00fc*/ 	.word	0x00000000
        /*0100*/ 	.short	0x0001
        /*0102*/ 	.short	0x0004
        /*0104*/ 	.byte	0x00, 0xf0, 0x11, 0x00


	//----- nvinfo : EIATTR_KPARAM_INFO
	.align		4
.L_83:
        /*0108*/ 	.byte	0x04, 0x17
        /*010a*/ 	.short	(.L_85 - .L_84)
.L_84:
        /*010c*/ 	.word	0x00000000
        /*0110*/ 	.short	0x0000
        /*0112*/ 	.short	0x0000
        /*0114*/ 	.byte	0x00, 0xf0, 0x11, 0x00


	//----- nvinfo : EIATTR_SPARSE_MMA_MASK
	.align		4
.L_85:
        /*0118*/ 	.byte	0x03, 0x50
        /*011a*/ 	.short	0x0000


	//----- nvinfo : EIATTR_MAXREG_COUNT
	.align		4
        /*011c*/ 	.byte	0x03, 0x1b
        /*011e*/ 	.short	0x00ff


	//----- nvinfo : EIATTR_NUM_BARRIERS
	.align		4
        /*0120*/ 	.byte	0x02, 0x4c
        /*0122*/ 	.byte	0x01
	.zero		1


	//----- nvinfo : EIATTR_MERCURY_ISA_VERSION
	.align		4
        /*0124*/ 	.byte	0x03, 0x5f
        /*0126*/ 	.short	0x0101


	//----- nvinfo : EIATTR_INT_WARP_WIDE_INSTR_OFFSETS
	.align		4
        /*0128*/ 	.byte	0x04, 0x31
        /*012a*/ 	.short	(.L_87 - .L_86)


	//   ....[0]....
.L_86:
        /*012c*/ 	.word	0x00001e20


	//   ....[1]....
        /*0130*/ 	.word	0x00001ee0


	//   ....[2]....
        /*0134*/ 	.word	0x00001fd0


	//   ....[3]....
        /*0138*/ 	.word	0x00002080


	//----- nvinfo : EIATTR_VRC_CTA_INIT_COUNT
	.align		4
.L_87:
        /*013c*/ 	.byte	0x02, 0x4a
	.zero		1
	.zero		1


	//----- nvinfo : EIATTR_EXIT_INSTR_OFFSETS
	.align		4
        /*0140*/ 	.byte	0x04, 0x1c
        /*0142*/ 	.short	(.L_89 - .L_88)


	//   ....[0]....
.L_88:
        /*0144*/ 	.word	0x00000040


	//   ....[1]....
        /*0148*/ 	.word	0x00002c30


	//----- nvinfo : EIATTR_CRS_STACK_SIZE
	.align		4
.L_89:
        /*014c*/ 	.byte	0x04, 0x1e
        /*014e*/ 	.short	(.L_91 - .L_90)
.L_90:
        /*0150*/ 	.word	0x00000000


	//----- nvinfo : EIATTR_CBANK_PARAM_SIZE
	.align		4
.L_91:
        /*0154*/ 	.byte	0x03, 0x19
        /*0156*/ 	.short	0x0080


	//----- nvinfo : EIATTR_PARAM_CBANK
	.align		4
        /*0158*/ 	.byte	0x04, 0x0a
        /*015a*/ 	.short	(.L_93 - .L_92)
	.align		4
.L_92:
        /*015c*/ 	.word	index@(.nv.constant0._Z14update_brandesiiPiS_S_S_PdS0_P4nodeS0_S_S0_S0_S_iS_d)
        /*0160*/ 	.short	0x0380
        /*0162*/ 	.short	0x0080


	//----- nvinfo : EIATTR_SW_WAR
	.align		4
.L_93:
        /*0164*/ 	.byte	0x04, 0x36
        /*0166*/ 	.short	(.L_95 - .L_94)
.L_94:
        /*0168*/ 	.word	0x00000008
.L_95:


//--------------------- .nv.info._Z7brandesiiPiS_S_S_PdS0_P4nodeS0_S_S0_S0_S_ --------------------------
	.section	.nv.info._Z7brandesiiPiS_S_S_PdS0_P4nodeS0_S_S0_S0_S_,"",@"SHT_CUDA_INFO"
	.sectionflags	@""
	.align	4


	//----- nvinfo : EIATTR_CUDA_API_VERSION
	.align		4
        /*0000*/ 	.byte	0x04, 0x37
        /*0002*/ 	.short	(.L_97 - .L_96)
.L_96:
        /*0004*/ 	.word	0x00000082


	//----- nvinfo : EIATTR_KPARAM_INFO
	.align		4
.L_97:
        /*0008*/ 	.byte	0x04, 0x17
        /*000a*/ 	.short	(.L_99 - .L_98)
.L_98:
        /*000c*/ 	.word	0x00000000
        /*0010*/ 	.short	0x000d
        /*0012*/ 	.short	0x0060
        /*0014*/ 	.byte	0x00, 0xf5, 0x21, 0x00


	//----- nvinfo : EIATTR_KPARAM_INFO
	.align		4
.L_99:
        /*0018*/ 	.byte	0x04, 0x17
        /*001a*/ 	.short	(.L_101 - .L_100)
.L_100:
        /*001c*/ 	.word	0x00000000
        /*0020*/ 	.short	0x000c
        /*0022*/ 	.short	0x0058
        /*0024*/ 	.byte	0x00, 0xf5, 0x21, 0x00


	//----- nvinfo : EIATTR_KPARAM_INFO
	.align		4
.L_101:
        /*0028*/ 	.byte	0x04, 0x17
        /*002a*/ 	.short	(.L_103 - .L_102)
.L_102:
        /*002c*/ 	.word	0x00000000
        /*0030*/ 	.short	0x000b
        /*0032*/ 	.short	0x0050
        /*0034*/ 	.byte	0x00, 0xf5, 0x21, 0x00


	//----- nvinfo : EIATTR_KPARAM_INFO
	.align		4
.L_103:
        /*0038*/ 	.byte	0x04, 0x17
        /*003a*/ 	.short	(.L_105 - .L_104)
.L_104:
        /*003c*/ 	.word	0x00000000
        /*0040*/ 	.short	0x000a
        /*0042*/ 	.short	0x0048
        /*0044*/ 	.byte	0x00, 0xf5, 0x21, 0x00


	//----- nvinfo : EIATTR_KPARAM_INFO
	.align		4
.L_105:
        /*0048*/ 	.byte	0x04, 0x17
        /*004a*/ 	.short	(.L_107 - .L_106)
.L_106:
        /*004c*/ 	.word	0x00000000
        /*0050*/ 	.short	0x0009
        /*0052*/ 	.short	0x0040
        /*0054*/ 	.byte	0x00, 0xf5, 0x21, 0x00


	//----- nvinfo : EIATTR_KPARAM_INFO
	.align		4
.L_107:
        /*0058*/ 	.byte	0x04, 0x17
        /*005a*/ 	.short	(.L_109 - .L_108)
.L_108:
        /*005c*/ 	.word	0x00000000
        /*0060*/ 	.short	0x0008
        /*0062*/ 	.short	0x0038
        /*0064*/ 	.byte	0x00, 0xf5, 0x21, 0x00


	//----- nvinfo : EIATTR_KPARAM_INFO
	.align		4
.L_109:
        /*0068*/ 	.byte	0x04, 0x17
        /*006a*/ 	.short	(.L_111 - .L_110)
.L_110:
        /*006c*/ 	.word	0x00000000
        /*0070*/ 	.short	0x0007
        /*0072*/ 	.short	0x0030
        /*0074*/ 	.byte	0x00, 0xf5, 0x21, 0x00


	//----- nvinfo : EIATTR_KPARAM_INFO
	.align		4
.L_111:
        /*0078*/ 	.byte	0x04, 0x17
        /*007a*/ 	.short	(.L_113 - .L_112)
.L_112:
        /*007c*/ 	.word	0x00000000
        /*0080*/ 	.short	0x0006
        /*0082*/ 	.short	0x0028
        /*0084*/ 	.byte	0x00, 0xf5, 0x21, 0x00


	//----- nvinfo : EIATTR_KPARAM_INFO
	.align		4
.L_113:
        /*0088*/ 	.byte	0x04, 0x17
        /*008a*/ 	.short	(.L_115 - .L_114)
.L_114:
        /*008c*/ 	.word	0x00000000
        /*0090*/ 	.short	0x0005
        /*0092*/ 	.short	0x0020
        /*0094*/ 	.byte	0x00, 0xf5, 0x21, 0x00


	//----- nvinfo : EIATTR_KPARAM_INFO
	.align		4
.L_115:
        /*0098*/ 	.byte	0x04, 0x17
        /*009a*/ 	.short	(.L_117 - .L_116)
.L_116:
        /*009c*/ 	.word	0x00000000
        /*00a0*/ 	.short	0x0004
        /*00a2*/ 	.short	0x0018
        /*00a4*/ 	.byte	0x00, 0xf5, 0x21, 0x00


	//----- nvinfo : EIATTR_KPARAM_INFO
	.align		4
.L_117:
        /*00a8*/ 	.byte	0x04, 0x17
        /*00aa*/ 	.short	(.L_119 - .L_118)
.L_118:
        /*00ac*/ 	.word	0x00000000
        /*00b0*/ 	.short	0x0003
        /*00b2*/ 	.short	0x0010
        /*00b4*/ 	.byte	0x00, 0xf5, 0x21, 0x00


	//----- nvinfo : EIATTR_KPARAM_INFO
	.align		4
.L_119:
        /*00b8*/ 	.byte	0x04, 0x17
        /*00ba*/ 	.short	(.L_121 - .L_120)
.L_120:
        /*00bc*/ 	.word	0x00000000
        /*00c0*/ 	.short	0x0002
        /*00c2*/ 	.short	0x0008
        /*00c4*/ 	.byte	0x00, 0xf5, 0x21, 0x00


	//----- nvinfo : EIATTR_KPARAM_INFO
	.align		4
.L_121:
        /*00c8*/ 	.byte	0x04, 0x17
        /*00ca*/ 	.short	(.L_123 - .L_122)
.L_122:
        /*00cc*/ 	.word	0x00000000
        /*00d0*/ 	.short	0x0001
        /*00d2*/ 	.short	0x0004
        /*00d4*/ 	.byte	0x00, 0xf0, 0x11, 0x00


	//----- nvinfo : EIATTR_KPARAM_INFO
	.align		4
.L_123:
        /*00d8*/ 	.byte	0x04, 0x17
        /*00da*/ 	.short	(.L_125 - .L_124)
.L_124:
        /*00dc*/ 	.word	0x00000000
        /*00e0*/ 	.short	0x0000
        /*00e2*/ 	.short	0x0000
        /*00e4*/ 	.byte	0x00, 0xf0, 0x11, 0x00


	//----- nvinfo : EIATTR_SPARSE_MMA_MASK
	.align		4
.L_125:
        /*00e8*/ 	.byte	0x03, 0x50
        /*00ea*/ 	.short	0x0000


	//----- nvinfo : EIATTR_MAXREG_COUNT
	.align		4
        /*00ec*/ 	.byte	0x03, 0x1b
        /*00ee*/ 	.short	0x00ff


	//----- nvinfo : EIATTR_NUM_BARRIERS
	.align		4
        /*00f0*/ 	.byte	0x02, 0x4c
        /*00f2*/ 	.byte	0x01
	.zero		1


	//----- nvinfo : EIATTR_MERCURY_ISA_VERSION
	.align		4
        /*00f4*/ 	.byte	0x03, 0x5f
        /*00f6*/ 	.short	0x0101


	//----- nvinfo : EIATTR_INT_WARP_WIDE_INSTR_OFFSETS
	.align		4
        /*00f8*/ 	.byte	0x04, 0x31
        /*00fa*/ 	.short	(.L_127 - .L_126)


	//   ....[0]....
.L_126:
        /*00fc*/ 	.word	0x00001fe0


	//   ....[1]....
        /*0100*/ 	.word	0x000020a0


	//   ....[2]....
        /*0104*/ 	.word	0x000021a0


	//   ....[3]....
        /*0108*/ 	.word	0x00002250


	//----- nvinfo : EIATTR_VRC_CTA_INIT_COUNT
	.align		4
.L_127:
        /*010c*/ 	.byte	0x02, 0x4a
	.zero		1
	.zero		1


	//----- nvinfo : EIATTR_EXIT_INSTR_OFFSETS
	.align		4
        /*0110*/ 	.byte	0x04, 0x1c
        /*0112*/ 	.short	(.L_129 - .L_128)


	//   ....[0]....
.L_128:
        /*0114*/ 	.word	0x00000050


	//   ....[1]....
        /*0118*/ 	.word	0x00002f00


	//----- nvinfo : EIATTR_CRS_STACK_SIZE
	.align		4
.L_129:
        /*011c*/ 	.byte	0x04, 0x1e
        /*011e*/ 	.short	(.L_131 - .L_130)
.L_130:
        /*0120*/ 	.word	0x00000000


	//----- nvinfo : EIATTR_CBANK_PARAM_SIZE
	.align		4
.L_131:
        /*0124*/ 	.byte	0x03, 0x19
        /*0126*/ 	.short	0x0068


	//----- nvinfo : EIATTR_PARAM_CBANK
	.align		4
        /*0128*/ 	.byte	0x04, 0x0a
        /*012a*/ 	.short	(.L_133 - .L_132)
	.align		4
.L_132:
        /*012c*/ 	.word	index@(.nv.constant0._Z7brandesiiPiS_S_S_PdS0_P4nodeS0_S_S0_S0_S_)
        /*0130*/ 	.short	0x0380
        /*0132*/ 	.short	0x0068


	//----- nvinfo : EIATTR_SW_WAR
	.align		4
.L_133:
        /*0134*/ 	.byte	0x04, 0x36
        /*0136*/ 	.short	(.L_135 - .L_134)
.L_134:
        /*0138*/ 	.word	0x00000008
.L_135:


//--------------------- .nv.callgraph             --------------------------
	.section	.nv.callgraph,"",@"SHT_CUDA_CALLGRAPH"
	.align	4
	.sectionentsize	8
	.align		4
        /*0000*/ 	.word	0x00000000
	.align		4
        /*0004*/ 	.word	0xffffffff
	.align		4
        /*0008*/ 	.word	0x00000000
	.align		4
        /*000c*/ 	.word	0xfffffffe
	.align		4
        /*0010*/ 	.word	0x00000000
	.align		4
        /*0014*/ 	.word	0xfffffffd
	.align		4
        /*0018*/ 	.word	0x00000000
	.align		4
        /*001c*/ 	.word	0xfffffffc


//--------------------- .text._Z14check_affectediiPiS_S_S_S_S_ --------------------------
	.section	.text._Z14check_affectediiPiS_S_S_S_S_,"ax",@progbits
	.align	128
        .global         _Z14check_affectediiPiS_S_S_S_S_
        .type           _Z14check_affectediiPiS_S_S_S_S_,@function
        .size           _Z14check_affectediiPiS_S_S_S_S_,(.L_x_196 - _Z14check_affectediiPiS_S_S_S_S_)
        .other          _Z14check_affectediiPiS_S_S_S_S_,@"STO_CUDA_ENTRY STV_DEFAULT"
_Z14check_affectediiPiS_S_S_S_S_:
.text._Z14check_affectediiPiS_S_S_S_S_:
[----:B------:R-:W-:Y:S01]  /*0000*/  LDC R1, c[0x0][0x37c] ;  /* 0x0000df00ff017b82 */ /* 0x000fe20000000800 */
[----:B------:R-:W0:Y:S07]  /*0010*/  S2R R7, SR_CTAID.X ;  /* 0x0000000000077919 */ /* 0x000e2e0000002500 */
[----:B------:R-:W1:Y:S01]  /*0020*/  LDC R15, c[0x0][0x380] ;  /* 0x0000e000ff0f7b82 */ /* 0x000e620000000800 */
[----:B------:R-:W2:Y:S01]  /*0030*/  LDCU.64 UR4, c[0x0][0x398] ;  /* 0x00007300ff0477ac */ /* 0x000ea20008000a00 */
[----:B------:R-:W-:Y:S01]  /*0040*/  IMAD.MOV.U32 R14, RZ, RZ, RZ ;  /* 0x000000ffff0e7224 */ /* 0x000fe200078e00ff */
[----:B------:R-:W3:Y:S01]  /*0050*/  S2R R0, SR_TID.X ;  /* 0x0000000000007919 */ /* 0x000ee20000002100 */
[----:B------:R-:W4:Y:S04]  /*0060*/  LDCU.64 UR6, c[0x0][0x358] ;  /* 0x00006b00ff0677ac */ /* 0x000f280008000a00 */
[----:B------:R-:W5:Y:S01]  /*0070*/  LDC.64 R12, c[0x0][0x3a0] ;  /* 0x0000e800ff0c7b82 */ /* 0x000f620000000a00 */
[----:B------:R-:W-:Y:S01]  /*0080*/  UPLOP3.LUT UP0, UPT, UPT, UPT, UPT, 0x80, 0x8 ;  /* 0x000000000008789c */ /* 0x000fe20003f0f070 */
[----:B0-----:R-:W-:-:S02]  /*0090*/  IMAD.SHL.U32 R2, R7, 0x2, RZ ;  /* 0x0000000207027824 */ /* 0x001fc400078e00ff */
[-C--:B-1----:R-:W-:Y:S02]  /*00a0*/  IMAD R7, R7, R15.reuse, R7 ;  /* 0x0000000f07077224 */ /* 0x082fe400078e0207 */
[----:B------:R-:W-:Y:S02]  /*00b0*/  IMAD R4, R2, R15, R2 ;  /* 0x0000000f02047224 */ /* 0x000fe400078e0202 */
[----:B---3--:R-:W-:Y:S02]  /*00c0*/  IMAD.IADD R23, R15, 0x1, -R0 ;  /* 0x000000010f177824 */ /* 0x008fe400078e0a00 */
[----:B------:R-:W-:-:S03]  /*00d0*/  IMAD.WIDE.U32 R4, R4, 0x4, RZ ;  /* 0x0000000404047825 */ /* 0x000fc600078e00ff */
[----:B------:R-:W-:Y:S01]  /*00e0*/  LEA.HI R3, R23, 0x1, RZ, 0x1b ;  /* 0x0000000117037811 */ /* 0x000fe200078fd8ff */
[----:B-----5:R-:W-:Y:S01]  /*00f0*/  IMAD.WIDE.U32 R12, R7, 0x4, R12 ;  /* 0x00000004070c7825 */ /* 0x020fe200078e000c */
[----:B--2---:R-:W-:Y:S02]  /*0100*/  IADD3 R8, P1, PT, R4, UR4, RZ ;  /* 0x0000000404087c10 */ /* 0x004fe4000ff3e0ff */
[C---:B------:R-:W-:Y:S01]  /*0110*/  LOP3.LUT R24, R3.reuse, 0x7, RZ, 0xc0, !PT ;  /* 0x0000000703187812 */ /* 0x040fe200078ec0ff */
[----:B------:R-:W-:Y:S01]  /*0120*/  IMAD.WIDE.U32 R10, R0, 0x4, R4 ;  /* 0x00000004000a7825 */ /* 0x000fe200078e0004 */
[----:B------:R-:W-:Y:S02]  /*0130*/  LOP3.LUT R6, R3, 0xf, RZ, 0xc0, !PT ;  /* 0x0000000f03067812 */ /* 0x000fe400078ec0ff */
[----:B------:R-:W-:Y:S02]  /*0140*/  IADD3 R4, PT, PT, R24, -0x1, RZ ;  /* 0xffffffff18047810 */ /* 0x000fe40007ffe0ff */
[----:B------:R-:W-:Y:S01]  /*0150*/  IADD3 R10, P2, PT, R10, UR4, RZ ;  /* 0x000000040a0a7c10 */ /* 0x000fe2000ff5e0ff */
[----:B------:R-:W-:Y:S01]  /*0160*/  VIADD R6, R6, 0xffffffff ;  /* 0xffffffff06067836 */ /* 0x000fe20000000000 */
[----:B------:R-:W-:Y:S01]  /*0170*/  IADD3.X R9, PT, PT, R5, UR5, RZ, P1, !PT ;  /* 0x0000000505097c10 */ /* 0x000fe20008ffe4ff */
[----:B------:R-:W-:Y:S01]  /*0180*/  VIADD R5, R15, 0x1 ;  /* 0x000000010f057836 */ /* 0x000fe20000000000 */
[----:B------:R-:W-:-:S02]  /*0190*/  ISETP.GE.U32.AND P1, PT, R4, 0x3, PT ;  /* 0x000000030400780c */ /* 0x000fc40003f26070 */
[----:B------:R-:W-:Y:S02]  /*01a0*/  IADD3 R10, P3, PT, R10, 0x400, RZ ;  /* 0x000004000a0a7810 */ /* 0x000fe40007f7e0ff */
[C---:B------:R-:W-:Y:S02]  /*01b0*/  LOP3.LUT R4, R3.reuse, 0xffffff0, RZ, 0xc0, !PT ;  /* 0x0ffffff003047812 */ /* 0x040fe400078ec0ff */
[----:B------:R-:W-:Y:S02]  /*01c0*/  ISETP.GE.U32.AND P0, PT, R6, 0x7, PT ;  /* 0x000000070600780c */ /* 0x000fe40003f06070 */
[----:B------:R-:W-:Y:S02]  /*01d0*/  IADD3.X R11, PT, PT, RZ, UR5, R11, P3, P2 ;  /* 0x00000005ff0b7c10 */ /* 0x000fe40009fe440b */
[----:B------:R-:W-:Y:S02]  /*01e0*/  LOP3.LUT R25, R3, 0x3, RZ, 0xc0, !PT ;  /* 0x0000000303197812 */ /* 0x000fe400078ec0ff */
[----:B----4-:R-:W-:-:S07]  /*01f0*/  IADD3 R4, PT, PT, -R4, RZ, RZ ;  /* 0x000000ff04047210 */ /* 0x010fce0007ffe1ff */
.L_x_14:
[----:B0-----:R-:W0:Y:S01]  /*0200*/  LDC.64 R6, c[0x0][0x3a8] ;  /* 0x0000ea00ff067b82 */ /* 0x001e220000000a00 */
[----:B------:R-:W-:Y:S01]  /*0210*/  IMAD.IADD R15, R2, 0x1, R14 ;  /* 0x00000001020f7824 */ /* 0x000fe200078e020e */
[----:B------:R-:W1:Y:S03]  /*0220*/  LDCU UR4, c[0x0][0x380] ;  /* 0x00007000ff0477ac */ /* 0x000e660008000800 */
[----:B0-----:R-:W-:-:S05]  /*0230*/  IMAD.WIDE.U32 R6, R15, 0x4, R6 ;  /* 0x000000040f067825 */ /* 0x001fca00078e0006 */
[----:B------:R0:W5:Y:S01]  /*0240*/  LDG.E R17, desc[UR6][R6.64] ;  /* 0x0000000606117981 */ /* 0x000162000c1e1900 */
[----:B-1----:R-:W-:Y:S01]  /*0250*/  ISETP.GT.AND P2, PT, R0, UR4, PT ;  /* 0x0000000400007c0c */ /* 0x002fe2000bf44270 */
[----:B------:R-:W-:Y:S01]  /*0260*/  IMAD R21, R5, R14, RZ ;  /* 0x0000000e05157224 */ /* 0x000fe200078e02ff */
[----:B------:R-:W-:Y:S01]  /*0270*/  UPLOP3.LUT UP1, UPT, UPT, UPT, UP0, 0x80, 0x8 ;  /* 0x000000000008789c */ /* 0x000fe20003f2f000 */
[----:B------:R-:W-:Y:S02]  /*0280*/  BSSY.RECONVERGENT B0, `(.L_x_0) ;  /* 0x000004a000007945 */ /* 0x000fe40003800200 */
[----:B------:R-:W-:-:S08]  /*0290*/  IMAD.WIDE R14, R21, 0x4, R8 ;  /* 0x00000004150e7825 */ /* 0x000fd000078e0208 */
[----:B0-----:R-:W-:Y:S05]  /*02a0*/  @P2 BRA `(.L_x_1) ;  /* 0x00000004001c2947 */ /* 0x001fea0003800000 */
[----:B------:R-:W-:Y:S01]  /*02b0*/  ISETP.GE.U32.AND P3, PT, R23, 0x1e0, PT ;  /* 0x000001e01700780c */ /* 0x000fe20003f66070 */
[----:B------:R-:W-:Y:S01]  /*02c0*/  BSSY.RECONVERGENT B1, `(.L_x_2) ;  /* 0x0000023000017945 */ /* 0x000fe20003800200 */
[----:B------:R-:W-:Y:S01]  /*02d0*/  LOP3.LUT R6, R3, 0xf, RZ, 0xc0, !PT ;  /* 0x0000000f03067812 */ /* 0x000fe200078ec0ff */
[----:B------:R-:W-:-:S03]  /*02e0*/  IMAD.MOV.U32 R19, RZ, RZ, R0 ;  /* 0x000000ffff137224 */ /* 0x000fc600078e0000 */
[----:B------:R-:W-:-:S07]  /*02f0*/  ISETP.NE.AND P2, PT, R6, RZ, PT ;  /* 0x000000ff0600720c */ /* 0x000fce0003f45270 */
[----:B------:R-:W-:Y:S06]  /*0300*/  @!P3 BRA `(.L_x_3) ;  /* 0x000000000078b947 */ /* 0x000fec0003800000 */
[----:B------:R-:W-:Y:S01]  /*0310*/  IMAD.WIDE R6, R21, 0x4, R10 ;  /* 0x0000000415067825 */ /* 0x000fe200078e020a */
[----:B------:R-:W-:Y:S02]  /*0320*/  MOV R16, R4 ;  /* 0x0000000400107202 */ /* 0x000fe40000000f00 */
[----:B------:R-:W-:Y:S01]  /*0330*/  MOV R19, R0 ;  /* 0x0000000000137202 */ /* 0x000fe20000000f00 */
[----:B------:R-:W-:Y:S02]  /*0340*/  IMAD.MOV.U32 R18, RZ, RZ, R6 ;  /* 0x000000ffff127224 */ /* 0x000fe400078e0006 */
[----:B------:R-:W-:Y:S02]  /*0350*/  IMAD.MOV.U32 R21, RZ, RZ, R7 ;  /* 0x000000ffff157224 */ /* 0x000fe400078e0007 */
[----:B------:R-:W-:-:S07]  /*0360*/  IMAD.MOV.U32 R27, RZ, RZ, -0x1 ;  /* 0xffffffffff1b7424 */ /* 0x000fce00078e00ff */
.L_x_4:
[----:B0-----:R-:W-:Y:S01]  /*0370*/  IMAD.MOV.U32 R6, RZ, RZ, R18 ;  /* 0x000000ffff067224 */ /* 0x001fe200078e0012 */
[----:B------:R-:W-:Y:S01]  /*0380*/  MOV R7, R21 ;  /* 0x0000001500077202 */ /* 0x000fe20000000f00 */
[----:B------:R-:W-:Y:S01]  /*0390*/  VIADD R16, R16, 0x10 ;  /* 0x0000001010107836 */ /* 0x000fe20000000000 */
[----:B------:R-:W-:Y:S02]  /*03a0*/  IADD3 R19, PT, PT, R19, 0x200, RZ ;  /* 0x0000020013137810 */ /* 0x000fe40007ffe0ff */
[----:B------:R-:W-:Y:S01]  /*03b0*/  IADD3 R18, P4, PT, R6, 0x800, RZ ;  /* 0x0000080006127810 */ /* 0x000fe20007f9e0ff */
[----:B------:R0:W-:Y:S01]  /*03c0*/  STG.E desc[UR6][R6.64+-0x400], R27 ;  /* 0xfffc001b06007986 */ /* 0x0001e2000c101906 */
[----:B------:R-:W-:-:S03]  /*03d0*/  ISETP.NE.AND P3, PT, R16, RZ, PT ;  /* 0x000000ff1000720c */ /* 0x000fc60003f65270 */
[----:B------:R0:W-:Y:S01]  /*03e0*/  STG.E desc[UR6][R6.64+-0x380], R27 ;  /* 0xfffc801b06007986 */ /* 0x0001e2000c101906 */
[----:B------:R-:W-:-:S03]  /*03f0*/  IMAD.X R21, RZ, RZ, R7, P4 ;  /* 0x000000ffff157224 */ /* 0x000fc600020e0607 */
[----:B------:R0:W-:Y:S04]  /*0400*/  STG.E desc[UR6][R6.64+-0x300], R27 ;  /* 0xfffd001b06007986 */ /* 0x0001e8000c101906 */
        /* <DEDUP_REMOVED lines=12> */
[----:B------:R0:W-:Y:S01]  /*04d0*/  STG.E desc[UR6][R6.64+0x380], R27 ;  /* 0x0003801b06007986 */ /* 0x0001e2000c101906 */
[----:B------:R-:W-:Y:S05]  /*04e0*/  @P3 BRA `(.L_x_4) ;  /* 0xfffffffc00a03947 */ /* 0x000fea000383ffff */
.L_x_3:
[----:B------:R-:W-:Y:S05]  /*04f0*/  BSYNC.RECONVERGENT B1 ;  /* 0x0000000000017941 */ /* 0x000fea0003800200 */
.L_x_2:
[----:B------:R-:W-:Y:S05]  /*0500*/  @!P2 BRA `(.L_x_1) ;  /* 0x000000000084a947 */ /* 0x000fea0003800000 */
[----:B------:R-:W-:Y:S01]  /*0510*/  BSSY.RECONVERGENT B1, `(.L_x_5) ;  /* 0x000000e000017945 */ /* 0x000fe20003800200 */
[----:B------:R-:W-:-:S03]  /*0520*/  ISETP.NE.AND P2, PT, R24, RZ, PT ;  /* 0x000000ff1800720c */ /* 0x000fc60003f45270 */
[----:B------:R-:W-:Y:S10]  /*0530*/  @!P0 BRA `(.L_x_6) ;  /* 0x00000000002c8947 */ /* 0x000ff40003800000 */
[----:B------:R-:W-:Y:S02]  /*0540*/  IMAD.MOV.U32 R21, RZ, RZ, -0x1 ;  /* 0xffffffffff157424 */ /* 0x000fe400078e00ff */
[----:B0-----:R-:W-:-:S04]  /*0550*/  IMAD.WIDE.U32 R6, R19, 0x4, R14 ;  /* 0x0000000413067825 */ /* 0x001fc800078e000e */
[----:B------:R-:W-:Y:S01]  /*0560*/  VIADD R19, R19, 0x100 ;  /* 0x0000010013137836 */ /* 0x000fe20000000000 */
[----:B------:R1:W-:Y:S04]  /*0570*/  STG.E desc[UR6][R6.64], R21 ;  /* 0x0000001506007986 */ /* 0x0003e8000c101906 */
[----:B------:R1:W-:Y:S04]  /*0580*/  STG.E desc[UR6][R6.64+0x80], R21 ;  /* 0x0000801506007986 */ /* 0x0003e8000c101906 */
[----:B------:R1:W-:Y:S04]  /*0590*/  STG.E desc[UR6][R6.64+0x100], R21 ;  /* 0x0001001506007986 */ /* 0x0003e8000c101906 */
[----:B------:R1:W-:Y:S04]  /*05a0*/  STG.E desc[UR6][R6.64+0x180], R21 ;  /* 0x0001801506007986 */ /* 0x0003e8000c101906 */
[----:B------:R1:W-:Y:S04]  /*05b0*/  STG.E desc[UR6][R6.64+0x200], R21 ;  /* 0x0002001506007986 */ /* 0x0003e8000c101906 */
[----:B------:R1:W-:Y:S04]  /*05c0*/  STG.E desc[UR6][R6.64+0x280], R21 ;  /* 0x0002801506007986 */ /* 0x0003e8000c101906 */
[----:B------:R1:W-:Y:S04]  /*05d0*/  STG.E desc[UR6][R6.64+0x300], R21 ;  /* 0x0003001506007986 */ /* 0x0003e8000c101906 */
[----:B------:R1:W-:Y:S02]  /*05e0*/  STG.E desc[UR6][R6.64+0x380], R21 ;  /* 0x0003801506007986 */ /* 0x0003e4000c101906 */
.L_x_6:
[----:B------:R-:W-:Y:S05]  /*05f0*/  BSYNC.RECONVERGENT B1 ;  /* 0x0000000000017941 */ /* 0x000fea0003800200 */
.L_x_5:
[----:B------:R-:W-:Y:S05]  /*0600*/  @!P2 BRA `(.L_x_1) ;  /* 0x000000000044a947 */ /* 0x000fea0003800000 */
[----:B-1----:R-:W-:Y:S01]  /*0610*/  @P1 MOV R21, 0xffffffff ;  /* 0xffffffff00151802 */ /* 0x002fe20000000f00 */
[----:B0-----:R-:W-:Y:S01]  /*0620*/  @P1 IMAD.WIDE.U32 R6, R19, 0x4, R14 ;  /* 0x0000000413061825 */ /* 0x001fe200078e000e */
[----:B------:R-:W-:-:S03]  /*0630*/  ISETP.NE.AND P2, PT, R25, RZ, PT ;  /* 0x000000ff1900720c */ /* 0x000fc60003f45270 */
[----:B------:R-:W-:Y:S01]  /*0640*/  @P1 VIADD R19, R19, 0x80 ;  /* 0x0000008013131836 */ /* 0x000fe20000000000 */
[----:B------:R2:W-:Y:S04]  /*0650*/  @P1 STG.E desc[UR6][R6.64], R21 ;  /* 0x0000001506001986 */ /* 0x0005e8000c101906 */
[----:B------:R2:W-:Y:S04]  /*0660*/  @P1 STG.E desc[UR6][R6.64+0x80], R21 ;  /* 0x0000801506001986 */ /* 0x0005e8000c101906 */
[----:B------:R2:W-:Y:S04]  /*0670*/  @P1 STG.E desc[UR6][R6.64+0x100], R21 ;  /* 0x0001001506001986 */ /* 0x0005e8000c101906 */
[----:B------:R2:W-:Y:S01]  /*0680*/  @P1 STG.E desc[UR6][R6.64+0x180], R21 ;  /* 0x0001801506001986 */ /* 0x0005e2000c101906 */
[----:B------:R-:W-:Y:S05]  /*0690*/  @!P2 BRA `(.L_x_1) ;  /* 0x000000000020a947 */ /* 0x000fea0003800000 */
[----:B--2---:R-:W-:Y:S01]  /*06a0*/  IMAD.WIDE.U32 R6, R19, 0x4, R14 ;  /* 0x0000000413067825 */ /* 0x004fe200078e000e */
[----:B------:R-:W-:-:S03]  /*06b0*/  ISETP.NE.AND P2, PT, R25, 0x1, PT ;  /* 0x000000011900780c */ /* 0x000fc60003f45270 */
[----:B------:R-:W-:-:S05]  /*06c0*/  IMAD.MOV.U32 R19, RZ, RZ, -0x1 ;  /* 0xffffffffff137424 */ /* 0x000fca00078e00ff */
[----:B------:R3:W-:Y:S05]  /*06d0*/  STG.E desc[UR6][R6.64], R19 ;  /* 0x0000001306007986 */ /* 0x0007ea000c101906 */
[----:B------:R-:W-:Y:S05]  /*06e0*/  @!P2 BRA `(.L_x_1) ;  /* 0x00000000000ca947 */ /* 0x000fea0003800000 */
[----:B------:R-:W-:Y:S01]  /*06f0*/  ISETP.NE.AND P2, PT, R25, 0x2, PT ;  /* 0x000000021900780c */ /* 0x000fe20003f45270 */
[----:B------:R4:W-:-:S12]  /*0700*/  STG.E desc[UR6][R6.64+0x80], R19 ;  /* 0x0000801306007986 */ /* 0x0009d8000c101906 */
[----:B------:R4:W-:Y:S02]  /*0710*/  @P2 STG.E desc[UR6][R6.64+0x100], R19 ;  /* 0x0001001306002986 */ /* 0x0009e4000c101906 */
.L_x_1:
[----:B------:R-:W-:Y:S05]  /*0720*/  BSYNC.RECONVERGENT B0 ;  /* 0x0000000000007941 */ /* 0x000fea0003800200 */
.L_x_0:
[----:B------:R-:W0:Y:S01]  /*0730*/  S2UR UR5, SR_CgaCtaId ;  /* 0x00000000000579c3 */ /* 0x000e220000008800 */
[----:B------:R-:W-:Y:S01]  /*0740*/  ISETP.NE.AND P2, PT, R0, RZ, PT ;  /* 0x000000ff0000720c */ /* 0x000fe20003f45270 */
[----:B------:R-:W-:-:S12]  /*0750*/  UMOV UR4, 0x400 ;  /* 0x0000040000047882 */ /* 0x000fd80000000000 */
[----:B012345:R-:W-:Y:S01]  /*0760*/  @!P2 IMAD.WIDE R6, R17, 0x4, R14 ;  /* 0x000000041106a825 */ /* 0x03ffe200078e020e */
[----:B------:R-:W-:Y:S01]  /*0770*/  @!P2 MOV R18, 0x1 ;  /* 0x000000010012a802 */ /* 0x000fe20000000f00 */
[----:B------:R-:W-:Y:S04]  /*0780*/  @!P2 STG.E desc[UR6][R12.64], R17 ;  /* 0x000000110c00a986 */ /* 0x000fe8000c101906 */
[----:B------:R-:W-:Y:S01]  /*0790*/  @!P2 STG.E desc[UR6][R6.64], RZ ;  /* 0x000000ff0600a986 */ /* 0x000fe2000c101906 */
[----:B------:R-:W-:-:S09]  /*07a0*/  ULEA UR4, UR5, UR4, 0x18 ;  /* 0x0000000405047291 */ /* 0x000fd2000f8ec0ff */
[----:B------:R-:W-:Y:S01]  /*07b0*/  @!P2 STS [UR4], R18 ;  /* 0x00000012ff00a988 */ /* 0x000fe20008000804 */
[----:B------:R-:W-:Y:S06]  /*07c0*/  BAR.SYNC.DEFER_BLOCKING 0x0 ;  /* 0x0000000000007b1d */ /* 0x000fec0000010000 */
[----:B------:R-:W0:Y:S02]  /*07d0*/  LDS R16, [UR4] ;  /* 0x00000004ff107984 */ /* 0x000e240008000800 */
[----:B0-----:R-:W-:-:S13]  /*07e0*/  ISETP.GE.AND P2, PT, R16, 0x1, PT ;  /* 0x000000011000780c */ /* 0x001fda0003f46270 */
[----:B------:R-:W-:Y:S05]  /*07f0*/  @!P2 BRA `(.L_x_7) ;  /* 0x0000000000e4a947 */ /* 0x000fea0003800000 */
[----:B------:R-:W-:-:S07]  /*0800*/  IMAD.MOV.U32 R6, RZ, RZ, RZ ;  /* 0x000000ffff067224 */ /* 0x000fce00078e00ff */
.L_x_13:
[----:B------:R-:W-:Y:S01]  /*0810*/  IMAD.WIDE.U32 R18, R6, 0x4, R12 ;  /* 0x0000000406127825 */ /* 0x000fe200078e000c */
[----:B0-----:R-:W0:Y:S05]  /*0820*/  LDC.64 R16, c[0x0][0x390] ;  /* 0x0000e400ff107b82 */ /* 0x001e2a0000000a00 */
[----:B------:R-:W0:Y:S02]  /*0830*/  LDG.E R19, desc[UR6][R18.64] ;  /* 0x0000000612137981 */ /* 0x000e24000c1e1900 */
[----:B0-----:R-:W-:-:S05]  /*0840*/  IMAD.WIDE R16, R19, 0x4, R16 ;  /* 0x0000000413107825 */ /* 0x001fca00078e0210 */
[----:B------:R-:W2:Y:S04]  /*0850*/  LDG.E R7, desc[UR6][R16.64+0x4] ;  /* 0x0000040610077981 */ /* 0x000ea8000c1e1900 */
[----:B------:R-:W2:Y:S01]  /*0860*/  LDG.E R20, desc[UR6][R16.64] ;  /* 0x0000000610147981 */ /* 0x000ea2000c1e1900 */
[----:B------:R-:W-:Y:S01]  /*0870*/  BSSY.RECONVERGENT B0, `(.L_x_8) ;  /* 0x000002a000007945 */ /* 0x000fe20003800200 */
[----:B------:R-:W-:Y:S01]  /*0880*/  IADD3 R6, PT, PT, R6, 0x1, RZ ;  /* 0x0000000106067810 */ /* 0x000fe20007ffe0ff */
[----:B--2---:R-:W-:-:S05]  /*0890*/  IMAD.IADD R7, R7, 0x1, -R20 ;  /* 0x0000000107077824 */ /* 0x004fca00078e0a14 */
[----:B------:R-:W-:-:S13]  /*08a0*/  ISETP.GE.AND P2, PT, R0, R7, PT ;  /* 0x000000070000720c */ /* 0x000fda0003f46270 */
[----:B------:R-:W-:Y:S05]  /*08b0*/  @P2 BRA `(.L_x_9) ;  /* 0x0000000000942947 */ /* 0x000fea0003800000 */
[----:B------:R-:W-:-:S04]  /*08c0*/  IMAD.WIDE R18, R19, 0x4, R14 ;  /* 0x0000000413127825 */ /* 0x000fc800078e020e */
[----:B------:R-:W-:-:S07]  /*08d0*/  IMAD.MOV.U32 R22, RZ, RZ, R0 ;  /* 0x000000ffff167224 */ /* 0x000fce00078e0000 */
.L_x_12:
[----:B0-----:R-:W2:Y:S01]  /*08e0*/  LDG.E R27, desc[UR6][R16.64] ;  /* 0x00000006101b7981 */ /* 0x001ea2000c1e1900 */
[----:B------:R-:W0:Y:S01]  /*08f0*/  LDC.64 R20, c[0x0][0x388] ;  /* 0x0000e200ff147b82 */ /* 0x000e220000000a00 */
[----:B--2---:R-:W-:-:S04]  /*0900*/  IMAD.IADD R27, R27, 0x1, R22 ;  /* 0x000000011b1b7824 */ /* 0x004fc800078e0216 */
[----:B0-----:R-:W-:-:S05]  /*0910*/  IMAD.WIDE R20, R27, 0x4, R20 ;  /* 0x000000041b147825 */ /* 0x001fca00078e0214 */
[----:B------:R-:W2:Y:S02]  /*0920*/  LDG.E R27, desc[UR6][R20.64] ;  /* 0x00000006141b7981 */ /* 0x000ea4000c1e1900 */
[----:B--2---:R-:W-:-:S13]  /*0930*/  ISETP.NE.AND P2, PT, R27, RZ, PT ;  /* 0x000000ff1b00720c */ /* 0x004fda0003f45270 */
[----:B------:R-:W-:Y:S05]  /*0940*/  @!P2 BRA `(.L_x_9) ;  /* 0x000000000070a947 */ /* 0x000fea0003800000 */
[----:B------:R-:W-:-:S05]  /*0950*/  IMAD.WIDE R20, R27, 0x4, R14 ;  /* 0x000000041b147825 */ /* 0x000fca00078e020e */
[----:B------:R-:W2:Y:S01]  /*0960*/  LDG.E R26, desc[UR6][R20.64] ;  /* 0x00000006141a7981 */ /* 0x000ea2000c1e1900 */
[----:B------:R-:W-:Y:S01]  /*0970*/  BSSY.RECONVERGENT B1, `(.L_x_10) ;  /* 0x0000016000017945 */ /* 0x000fe20003800200 */
[----:B--2---:R-:W-:-:S13]  /*0980*/  ISETP.NE.AND P2, PT, R26, -0x1, PT ;  /* 0xffffffff1a00780c */ /* 0x004fda0003f45270 */
[----:B------:R-:W-:Y:S05]  /*0990*/  @P2 BRA `(.L_x_11) ;  /* 0x00000000004c2947 */ /* 0x000fea0003800000 */
[----:B------:R-:W2:Y:S01]  /*09a0*/  LDG.E R26, desc[UR6][R18.64] ;  /* 0x00000006121a7981 */ /* 0x000ea2000c1e1900 */
[----:B------:R-:W0:Y:S01]  /*09b0*/  S2UR UR5, SR_CgaCtaId ;  /* 0x00000000000579c3 */ /* 0x000e220000008800 */
[----:B------:R-:W-:Y:S01]  /*09c0*/  VOTEU.ANY UR8, UPT, PT ;  /* 0x0000000000087886 */ /* 0x000fe200038e0100 */
[----:B------:R-:W-:Y:S01]  /*09d0*/  UMOV UR4, 0x400 ;  /* 0x0000040000047882 */ /* 0x000fe20000000000 */
[----:B------:R-:W1:Y:S01]  /*09e0*/  FLO.U32 R28, UR8 ;  /* 0x00000008001c7d00 */ /* 0x000e6200080e0000 */
[----:B0-----:R-:W-:Y:S01]  /*09f0*/  ULEA UR4, UR5, UR4, 0x18 ;  /* 0x0000000405047291 */ /* 0x001fe2000f8ec0ff */
[----:B--2---:R-:W-:Y:S02]  /*0a00*/  IADD3 R29, PT, PT, R26, 0x1, RZ ;  /* 0x000000011a1d7810 */ /* 0x004fe40007ffe0ff */
[----:B------:R-:W1:Y:S03]  /*0a10*/  S2R R26, SR_LANEID ;  /* 0x00000000001a7919 */ /* 0x000e660000000000 */
[----:B------:R0:W-:Y:S02]  /*0a20*/  STG.E desc[UR6][R20.64], R29 ;  /* 0x0000001d14007986 */ /* 0x0001e4000c101906 */
[----:B0-----:R-:W0:Y:S01]  /*0a30*/  S2R R20, SR_LTMASK ;  /* 0x0000000000147919 */ /* 0x001e220000003900 */
[----:B-1----:R-:W-:-:S02]  /*0a40*/  ISETP.EQ.U32.AND P2, PT, R28, R26, PT ;  /* 0x0000001a1c00720c */ /* 0x002fc40003f42070 */
[----:B------:R-:W1:Y:S01]  /*0a50*/  POPC R26, UR8 ;  /* 0x00000008001a7d09 */ /* 0x000e620008000000 */
[----:B0-----:R-:W-:-:S10]  /*0a60*/  LOP3.LUT R29, R20, UR8, RZ, 0xc0, !PT ;  /* 0x00000008141d7c12 */ /* 0x001fd4000f8ec0ff */
[----:B-1----:R-:W0:Y:S01]  /*0a70*/  @P2 ATOMS.ADD R26, [UR4], R26 ;  /* 0x0000001aff1a298c */ /* 0x002e220008000004 */
[----:B------:R-:W1:Y:S03]  /*0a80*/  POPC R21, R29 ;  /* 0x0000001d00157309 */ /* 0x000e660000000000 */
[----:B0-----:R-:W1:Y:S02]  /*0a90*/  SHFL.IDX PT, R28, R26, R28, 0x1f ;  /* 0x00001f1c1a1c7589 */ /* 0x001e6400000e0000 */
[----:B-1----:R-:W-:-:S04]  /*0aa0*/  IMAD.IADD R21, R28, 0x1, R21 ;  /* 0x000000011c157824 */ /* 0x002fc800078e0215 */
[----:B------:R-:W-:-:S05]  /*0ab0*/  IMAD.WIDE R20, R21, 0x4, R12 ;  /* 0x0000000415147825 */ /* 0x000fca00078e020c */
[----:B------:R0:W-:Y:S02]  /*0ac0*/  STG.E desc[UR6][R20.64], R27 ;  /* 0x0000001b14007986 */ /* 0x0001e4000c101906 */
.L_x_11:
[----:B------:R-:W-:Y:S05]  /*0ad0*/  BSYNC.RECONVERGENT B1 ;  /* 0x0000000000017941 */ /* 0x000fea0003800200 */
.L_x_10:
[----:B------:R-:W-:-:S05]  /*0ae0*/  VIADD R22, R22, 0x20 ;  /* 0x0000002016167836 */ /* 0x000fca0000000000 */
[----:B------:R-:W-:-:S13]  /*0af0*/  ISETP.GE.AND P2, PT, R22, R7, PT ;  /* 0x000000071600720c */ /* 0x000fda0003f46270 */
[----:B------:R-:W-:Y:S05]  /*0b00*/  @!P2 BRA `(.L_x_12) ;  /* 0xfffffffc0074a947 */ /* 0x000fea000383ffff */
.L_x_9:
[----:B------:R-:W-:Y:S05]  /*0b10*/  BSYNC.RECONVERGENT B0 ;  /* 0x0000000000007941 */ /* 0x000fea0003800200 */
.L_x_8:
[----:B------:R-:W1:Y:S08]  /*0b20*/  S2UR UR5, SR_CgaCtaId ;  /* 0x00000000000579c3 */ /* 0x000e700000008800 */
[----:B------:R-:W-:Y:S06]  /*0b30*/  BAR.SYNC.DEFER_BLOCKING 0x0 ;  /* 0x0000000000007b1d */ /* 0x000fec0000010000 */
[----:B------:R-:W-:-:S02]  /*0b40*/  UMOV UR4, 0x400 ;  /* 0x0000040000047882 */ /* 0x000fc40000000000 */
[----:B-1----:R-:W-:-:S09]  /*0b50*/  ULEA UR4, UR5, UR4, 0x18 ;  /* 0x0000000405047291 */ /* 0x002fd2000f8ec0ff */
[----:B------:R-:W1:Y:S02]  /*0b60*/  LDS R7, [UR4] ;  /* 0x00000004ff077984 */ /* 0x000e640008000800 */
[----:B-1----:R-:W-:-:S13]  /*0b70*/  ISETP.GE.AND P2, PT, R6, R7, PT ;  /* 0x000000070600720c */ /* 0x002fda0003f46270 */
[----:B------:R-:W-:Y:S05]  /*0b80*/  @!P2 BRA `(.L_x_13) ;  /* 0xfffffffc0020a947 */ /* 0x000fea000383ffff */
.L_x_7:
[----:B------:R-:W-:Y:S01]  /*0b90*/  HFMA2 R14, -RZ, RZ, 0, 5.9604644775390625e-08 ;  /* 0x00000001ff0e7431 */ /* 0x000fe200000001ff */
[----:B------:R-:W-:Y:S01]  /*0ba0*/  UPLOP3.LUT UP0, UPT, UPT, UPT, UPT, 0x40, 0x4 ;  /* 0x000000000004789c */ /* 0x000fe20003f0e870 */
[----:B------:R-:W-:Y:S10]  /*0bb0*/  BRA.U UP1, `(.L_x_14) ;  /* 0xfffffff501907547 */ /* 0x000ff4000b83ffff */
[----:B------:R-:W1:Y:S01]  /*0bc0*/  LDCU UR4, c[0x0][0x380] ;  /* 0x00007000ff0477ac */ /* 0x000e620008000800 */
[----:B------:R-:W-:Y:S01]  /*0bd0*/  BAR.SYNC.DEFER_BLOCKING 0x0 ;  /* 0x0000000000007b1d */ /* 0x000fe20000010000 */
[----:B-1----:R-:W-:-:S13]  /*0be0*/  ISETP.GT.AND P0, PT, R0, UR4, PT ;  /* 0x0000000400007c0c */ /* 0x002fda000bf04270 */
[----:B------:R-:W-:Y:S05]  /*0bf0*/  @P0 EXIT ;  /* 0x000000000000094d */ /* 0x000fea0003800000 */
[----:B------:R-:W-:Y:S01]  /*0c00*/  ISETP.GE.U32.AND P0, PT, R23, 0xe0, PT ;  /* 0x000000e01700780c */ /* 0x000fe20003f06070 */
[----:B------:R-:W-:-:S12]  /*0c10*/  BSSY.RECONVERGENT B1, `(.L_x_15) ;  /* 0x0000054000017945 */ /* 0x000fd80003800200 */
[----:B------:R-:W-:Y:S05]  /*0c20*/  @!P0 BRA `(.L_x_16) ;  /* 0x0000000400488947 */ /* 0x000fea0003800000 */
[----:B------:R-:W1:Y:S01]  /*0c30*/  LDC.64 R6, c[0x0][0x3b0] ;  /* 0x0000ec00ff067b82 */ /* 0x000e620000000a00 */
[----:B------:R-:W-:Y:S01]  /*0c40*/  LOP3.LUT R3, R3, 0xffffff8, RZ, 0xc0, !PT ;  /* 0x0ffffff803037812 */ /* 0x000fe200078ec0ff */
[----:B------:R-:W-:Y:S01]  /*0c50*/  BSSY.RECONVERGENT B0, `(.L_x_17) ;  /* 0x000004e000007945 */ /* 0x000fe20003800200 */
[C---:B------:R-:W-:Y:S02]  /*0c60*/  VIADD R4, R0.reuse, 0x1 ;  /* 0x0000000100047836 */ /* 0x040fe40000000000 */
[----:B------:R-:W-:Y:S01]  /*0c70*/  VIADD R0, R0, UR4 ;  /* 0x0000000400007c36 */ /* 0x000fe20008000000 */
[----:B------:R-:W-:-:S07]  /*0c80*/  IADD3 R14, PT, PT, -R3, RZ, RZ ;  /* 0x000000ff030e7210 */ /* 0x000fce0007ffe1ff */
.L_x_34:
[----:B-12---:R-:W-:Y:S02]  /*0c90*/  VIADD R13, R4, 0xffffffff ;  /* 0xffffffff040d7836 */ /* 0x006fe40000000000 */
[----:B------:R-:W-:Y:S02]  /*0ca0*/  VIADD R11, R0, 0x1 ;  /* 0x00000001000b7836 */ /* 0x000fe40000000000 */
[----:B------:R-:W-:-:S04]  /*0cb0*/  IMAD.WIDE.U32 R2, R13, 0x4, R8 ;  /* 0x000000040d027825 */ /* 0x000fc800078e0008 */
[----:B------:R-:W-:Y:S01]  /*0cc0*/  IMAD.WIDE R10, R11, 0x4, R8 ;  /* 0x000000040b0a7825 */ /* 0x000fe200078e0208 */
[----:B------:R-:W2:Y:S04]  /*0cd0*/  LDG.E R12, desc[UR6][R2.64] ;  /* 0x00000006020c7981 */ /* 0x000ea8000c1e1900 */
[----:B------:R-:W2:Y:S01]  /*0ce0*/  LDG.E R15, desc[UR6][R10.64] ;  /* 0x000000060a0f7981 */ /* 0x000ea2000c1e1900 */
[----:B------:R-:W-:Y:S01]  /*0cf0*/  BSSY.RECONVERGENT B2, `(.L_x_18) ;  /* 0x0000006000027945 */ /* 0x000fe20003800200 */
[----:B--2---:R-:W-:Y:S01]  /*0d00*/  ISETP.NE.AND P0, PT, R12, R15, PT ;  /* 0x0000000f0c00720c */ /* 0x004fe20003f05270 */
[----:B-1----:R-:W-:-:S12]  /*0d10*/  IMAD.WIDE.U32 R12, R13, 0x4, R6 ;  /* 0x000000040d0c7825 */ /* 0x002fd800078e0006 */
[----:B------:R-:W-:Y:S05]  /*0d20*/  @!P0 BRA `(.L_x_19) ;  /* 0x0000000000088947 */ /* 0x000fea0003800000 */
[----:B------:R-:W-:-:S05]  /*0d30*/  MOV R15, 0x1 ;  /* 0x00000001000f7802 */ /* 0x000fca0000000f00 */
[----:B------:R1:W-:Y:S02]  /*0d40*/  REDG.E.ADD.STRONG.GPU desc[UR6][R12.64], R15 ;  /* 0x0000000f0c00798e */ /* 0x0003e4000c12e106 */
.L_x_19:
[----:B------:R-:W-:Y:S05]  /*0d50*/  BSYNC.RECONVERGENT B2 ;  /* 0x0000000000027941 */ /* 0x000fea0003800200 */
.L_x_18:
[----:B-1----:R-:W2:Y:S04]  /*0d60*/  LDG.E R15, desc[UR6][R2.64+0x80] ;  /* 0x00008006020f7981 */ /* 0x002ea8000c1e1900 */
[----:B------:R-:W2:Y:S01]  /*0d70*/  LDG.E R16, desc[UR6][R10.64+0x80] ;  /* 0x000080060a107981 */ /* 0x000ea2000c1e1900 */
[----:B------:R-:W-:Y:S01]  /*0d80*/  BSSY.RECONVERGENT B2, `(.L_x_20) ;  /* 0x0000005000027945 */ /* 0x000fe20003800200 */
[----:B--2---:R-:W-:-:S13]  /*0d90*/  ISETP.NE.AND P0, PT, R15, R16, PT ;  /* 0x000000100f00720c */ /* 0x004fda0003f05270 */
[----:B------:R-:W-:Y:S05]  /*0da0*/  @!P0 BRA `(.L_x_21) ;  /* 0x0000000000088947 */ /* 0x000fea0003800000 */
[----:B------:R-:W-:-:S05]  /*0db0*/  IMAD.MOV.U32 R15, RZ, RZ, 0x1 ;  /* 0x00000001ff0f7424 */ /* 0x000fca00078e00ff */
[----:B------:R1:W-:Y:S02]  /*0dc0*/  REDG.E.ADD.STRONG.GPU desc[UR6][R12.64+0x80], R15 ;  /* 0x0000800f0c00798e */ /* 0x0003e4000c12e106 */
.L_x_21:
[----:B------:R-:W-:Y:S05]  /*0dd0*/  BSYNC.RECONVERGENT B2 ;  /* 0x0000000000027941 */ /* 0x000fea0003800200 */
.L_x_20:
[----:B-1----:R-:W2:Y:S04]  /*0de0*/  LDG.E R15, desc[UR6][R2.64+0x100] ;  /* 0x00010006020f7981 */ /* 0x002ea8000c1e1900 */
[----:B------:R-:W2:Y:S01]  /*0df0*/  LDG.E R16, desc[UR6][R10.64+0x100] ;  /* 0x000100060a107981 */ /* 0x000ea2000c1e1900 */
[----:B------:R-:W-:Y:S01]  /*0e00*/  BSSY.RECONVERGENT B2, `(.L_x_22) ;  /* 0x0000005000027945 */ /* 0x000fe20003800200 */
[----:B--2---:R-:W-:-:S13]  /*0e10*/  ISETP.NE.AND P0, PT, R15, R16, PT ;  /* 0x000000100f00720c */ /* 0x004fda0003f05270 */
[----:B------:R-:W-:Y:S05]  /*0e20*/  @!P0 BRA `(.L_x_23) ;  /* 0x0000000000088947 */ /* 0x000fea0003800000 */
[----:B------:R-:W-:-:S05]  /*0e30*/  IMAD.MOV.U32 R15, RZ, RZ, 0x1 ;  /* 0x00000001ff0f7424 */ /* 0x000fca00078e00ff */
[----:B------:R1:W-:Y:S02]  /*0e40*/  REDG.E.ADD.STRONG.GPU desc[UR6][R12.64+0x100], R15 ;  /* 0x0001000f0c00798e */ /* 0x0003e4000c12e106 */
.L_x_23:
[----:B------:R-:W-:Y:S05]  /*0e50*/  BSYNC.RECONVERGENT B2 ;  /* 0x0000000000027941 */ /* 0x000fea0003800200 */
.L_x_22:
[----:B-1----:R-:W2:Y:S04]  /*0e60*/  LDG.E R15, desc[UR6][R2.64+0x180] ;  /* 0x00018006020f7981 */ /* 0x002ea8000c1e1900 */
[----:B------:R-:W2:Y:S01]  /*0e70*/  LDG.E R16, desc[UR6][R10.64+0x180] ;  /* 0x000180060a107981 */ /* 0x000ea2000c1e1900 */
[----:B------:R-:W-:Y:S01]  /*0e80*/  BSSY.RECONVERGENT B2, `(.L_x_24) ;  /* 0x0000005000027945 */ /* 0x000fe20003800200 */
[----:B--2---:R-:W-:-:S13]  /*0e90*/  ISETP.NE.AND P0, PT, R15, R16, PT ;  /* 0x000000100f00720c */ /* 0x004fda0003f05270 */
[----:B------:R-:W-:Y:S05]  /*0ea0*/  @!P0 BRA `(.L_x_25) ;  /* 0x0000000000088947 */ /* 0x000fea0003800000 */
[----:B------:R-:W-:-:S05]  /*0eb0*/  HFMA2 R15, -RZ, RZ, 0, 5.9604644775390625e-08 ;  /* 0x00000001ff0f7431 */ /* 0x000fca00000001ff */
[----:B------:R1:W-:Y:S02]  /*0ec0*/  REDG.E.ADD.STRONG.GPU desc[UR6][R12.64+0x180], R15 ;  /* 0x0001800f0c00798e */ /* 0x0003e4000c12e106 */
.L_x_25:
[----:B------:R-:W-:Y:S05]  /*0ed0*/  BSYNC.RECONVERGENT B2 ;  /* 0x0000000000027941 */ /* 0x000fea0003800200 */
.L_x_24:
[----:B-1----:R-:W2:Y:S04]  /*0ee0*/  LDG.E R15, desc[UR6][R2.64+0x200] ;  /* 0x00020006020f7981 */ /* 0x002ea8000c1e1900 */
[----:B------:R-:W2:Y:S01]  /*0ef0*/  LDG.E R16, desc[UR6][R10.64+0x200] ;  /* 0x000200060a107981 */ /* 0x000ea2000c1e1900 */
[----:B------:R-:W-:Y:S01]  /*0f00*/  BSSY.RECONVERGENT B2, `(.L_x_26) ;  /* 0x0000005000027945 */ /* 0x000fe20003800200 */
[----:B--2---:R-:W-:-:S13]  /*0f10*/  ISETP.NE.AND P0, PT, R15, R16, PT ;  /* 0x000000100f00720c */ /* 0x004fda0003f05270 */
[----:B------:R-:W-:Y:S05]  /*0f20*/  @!P0 BRA `(.L_x_27) ;  /* 0x0000000000088947 */ /* 0x000fea0003800000 */
[----:B------:R-:W-:-:S05]  /*0f30*/  IMAD.MOV.U32 R15, RZ, RZ, 0x1 ;  /* 0x00000001ff0f7424 */ /* 0x000fca00078e00ff */
[----:B------:R1:W-:Y:S02]  /*0f40*/  REDG.E.ADD.STRONG.GPU desc[UR6][R12.64+0x200], R15 ;  /* 0x0002000f0c00798e */ /* 0x0003e4000c12e106 */
.L_x_27:
[----:B------:R-:W-:Y:S05]  /*0f50*/  BSYNC.RECONVERGENT B2 ;  /* 0x0000000000027941 */ /* 0x000fea0003800200 */
.L_x_26:
[----:B-1----:R-:W2:Y:S04]  /*0f60*/  LDG.E R15, desc[UR6][R2.64+0x280] ;  /* 0x00028006020f7981 */ /* 0x002ea8000c1e1900 */
[----:B------:R-:W2:Y:S01]  /*0f70*/  LDG.E R16, desc[UR6][R10.64+0x280] ;  /* 0x000280060a107981 */ /* 0x000ea2000c1e1900 */
[----:B------:R-:W-:Y:S01]  /*0f80*/  BSSY.RECONVERGENT B2, `(.L_x_28) ;  /* 0x0000005000027945 */ /* 0x000fe20003800200 */
[----:B--2---:R-:W-:-:S13]  /*0f90*/  ISETP.NE.AND P0, PT, R15, R16, PT ;  /* 0x000000100f00720c */ /* 0x004fda0003f05270 */
[----:B------:R-:W-:Y:S05]  /*0fa0*/  @!P0 BRA `(.L_x_29) ;  /* 0x0000000000088947 */ /* 0x000fea0003800000 */
[----:B------:R-:W-:-:S05]  /*0fb0*/  IMAD.MOV.U32 R15, RZ, RZ, 0x1 ;  /* 0x00000001ff0f7424 */ /* 0x000fca00078e00ff */
[----:B------:R1:W-:Y:S02]  /*0fc0*/  REDG.E.ADD.STRONG.GPU desc[UR6][R12.64+0x280], R15 ;  /* 0x0002800f0c00798e */ /* 0x0003e4000c12e106 */
.L_x_29:
[----:B------:R-:W-:Y:S05]  /*0fd0*/  BSYNC.RECONVERGENT B2 ;  /* 0x0000000000027941 */ /* 0x000fea0003800200 */
.L_x_28:
[----:B-1----:R-:W2:Y:S04]  /*0fe0*/  LDG.E R15, desc[UR6][R2.64+0x300] ;  /* 0x00030006020f7981 */ /* 0x002ea8000c1e1900 */
[----:B------:R-:W2:Y:S01]  /*0ff0*/  LDG.E R16, desc[UR6][R10.64+0x300] ;  /* 0x000300060a107981 */ /* 0x000ea2000c1e1900 */
[----:B------:R-:W-:Y:S01]  /*1000*/  BSSY.RECONVERGENT B2, `(.L_x_30) ;  /* 0x0000005000027945 */ /* 0x000fe20003800200 */
[----:B--2---:R-:W-:-:S13]  /*1010*/  ISETP.NE.AND P0, PT, R15, R16, PT ;  /* 0x000000100f00720c */ /* 0x004fda0003f05270 */
[----:B------:R-:W-:Y:S05]  /*1020*/  @!P0 BRA `(.L_x_31) ;  /* 0x0000000000088947 */ /* 0x000fea0003800000 */
[----:B------:R-:W-:-:S05]  /*1030*/  MOV R15, 0x1 ;  /* 0x00000001000f7802 */ /* 0x000fca0000000f00 */
[----:B------:R1:W-:Y:S02]  /*1040*/  REDG.E.ADD.STRONG.GPU desc[UR6][R12.64+0x300], R15 ;  /* 0x0003000f0c00798e */ /* 0x0003e4000c12e106 */
.L_x_31:
[----:B------:R-:W-:Y:S05]  /*1050*/  BSYNC.RECONVERGENT B2 ;  /* 0x0000000000027941 */ /* 0x000fea0003800200 */
.L_x_30:
[----:B------:R-:W2:Y:S04]  /*1060*/  LDG.E R2, desc[UR6][R2.64+0x380] ;  /* 0x0003800602027981 */ /* 0x000ea8000c1e1900 */
[----:B------:R-:W2:Y:S01]  /*1070*/  LDG.E R11, desc[UR6][R10.64+0x380] ;  /* 0x000380060a0b7981 */ /* 0x000ea2000c1e1900 */
[----:B------:R-:W-:Y:S01]  /*1080*/  VIADD R14, R14, 0x8 ;  /* 0x000000080e0e7836 */ /* 0x000fe20000000000 */
[----:B------:R-:W-:Y:S04]  /*1090*/  BSSY.RECONVERGENT B2, `(.L_x_32) ;  /* 0x0000006000027945 */ /* 0x000fe80003800200 */
[----:B------:R-:W-:-:S02]  /*10a0*/  ISETP.NE.AND P1, PT, R14, RZ, PT ;  /* 0x000000ff0e00720c */ /* 0x000fc40003f25270 */
[----:B--2---:R-:W-:-:S13]  /*10b0*/  ISETP.NE.AND P0, PT, R2, R11, PT ;  /* 0x0000000b0200720c */ /* 0x004fda0003f05270 */
[----:B------:R-:W-:Y:S05]  /*10c0*/  @!P0 BRA `(.L_x_33) ;  /* 0x0000000000088947 */ /* 0x000fea0003800000 */
[----:B------:R-:W-:-:S05]  /*10d0*/  IMAD.MOV.U32 R3, RZ, RZ, 0x1 ;  /* 0x00000001ff037424 */ /* 0x000fca00078e00ff */
[----:B------:R2:W-:Y:S02]  /*10e0*/  REDG.E.ADD.STRONG.GPU desc[UR6][R12.64+0x380], R3 ;  /* 0x000380030c00798e */ /* 0x0005e4000c12e106 */
.L_x_33:
[----:B------:R-:W-:Y:S05]  /*10f0*/  BSYNC.RECONVERGENT B2 ;  /* 0x0000000000027941 */ /* 0x000fea0003800200 */
.L_x_32:
[----:B------:R-:W-:Y:S01]  /*1100*/  IADD3 R4, PT, PT, R4, 0x100, RZ ;  /* 0x0000010004047810 */ /* 0x000fe20007ffe0ff */
[----:B------:R-:W-:Y:S01]  /*1110*/  VIADD R0, R0, 0x100 ;  /* 0x0000010000007836 */ /* 0x000fe20000000000 */
[----:B------:R-:W-:Y:S06]  /*1120*/  @P1 BRA `(.L_x_34) ;  /* 0xfffffff800d81947 */ /* 0x000fec000383ffff */
[----:B------:R-:W-:Y:S05]  /*1130*/  BSYNC.RECONVERGENT B0 ;  /* 0x0000000000007941 */ /* 0x000fea0003800200 */
.L_x_17:
[----:B------:R-:W-:-:S07]  /*1140*/  VIADD R0, R4, 0xffffffff ;  /* 0xffffffff04007836 */ /* 0x000fce0000000000 */
.L_x_16:
[----:B------:R-:W-:Y:S05]  /*1150*/  BSYNC.RECONVERGENT B1 ;  /* 0x0000000000017941 */ /* 0x000fea0003800200 */
.L_x_15:
[----:B------:R-:W-:-:S13]  /*1160*/  ISETP.NE.AND P0, PT, R24, RZ, PT ;  /* 0x000000ff1800720c */ /* 0x000fda0003f05270 */
[----:B------:R-:W-:Y:S05]  /*1170*/  @!P0 EXIT ;  /* 0x000000000000894d */ /* 0x000fea0003800000 */
[----:B------:R-:W-:Y:S01]  /*1180*/  ISETP.GE.U32.AND P0, PT, R24, 0x4, PT ;  /* 0x000000041800780c */ /* 0x000fe20003f06070 */
[----:B------:R-:W-:-:S12]  /*1190*/  BSSY.RECONVERGENT B0, `(.L_x_35) ;  /* 0x0000028000007945 */ /* 0x000fd80003800200 */
[----:B------:R-:W-:Y:S05]  /*11a0*/  @!P0 BRA `(.L_x_36) ;  /* 0x0000000000988947 */ /* 0x000fea0003800000 */
[----:B------:R-:W-:Y:S01]  /*11b0*/  IADD3 R7, PT, PT, R5, R0, RZ ;  /* 0x0000000005077210 */ /* 0x000fe20007ffe0ff */
[C-C-:B--2---:R-:W-:Y:S01]  /*11c0*/  IMAD.WIDE.U32 R2, R0.reuse, 0x4, R8.reuse ;  /* 0x0000000400027825 */ /* 0x144fe200078e0008 */
[----:B------:R-:W2:Y:S03]  /*11d0*/  LDC.64 R10, c[0x0][0x3b0] ;  /* 0x0000ec00ff0a7b82 */ /* 0x000ea60000000a00 */
[----:B------:R-:W-:Y:S01]  /*11e0*/  IMAD.WIDE R6, R7, 0x4, R8 ;  /* 0x0000000407067825 */ /* 0x000fe200078e0208 */
[----:B------:R-:W3:Y:S04]  /*11f0*/  LDG.E R4, desc[UR6][R2.64] ;  /* 0x0000000602047981 */ /* 0x000ee8000c1e1900 */
[----:B-1----:R-:W3:Y:S01]  /*1200*/  LDG.E R13, desc[UR6][R6.64] ;  /* 0x00000006060d7981 */ /* 0x002ee2000c1e1900 */
[----:B------:R-:W-:Y:S01]  /*1210*/  BSSY.RECONVERGENT B1, `(.L_x_37) ;  /* 0x0000006000017945 */ /* 0x000fe20003800200 */
[----:B--2---:R-:W-:Y:S01]  /*1220*/  IMAD.WIDE.U32 R10, R0, 0x4, R10 ;  /* 0x00000004000a7825 */ /* 0x004fe200078e000a */
[----:B---3--:R-:W-:-:S13]  /*1230*/  ISETP.NE.AND P0, PT, R4, R13, PT ;  /* 0x0000000d0400720c */ /* 0x008fda0003f05270 */
[----:B------:R-:W-:Y:S05]  /*1240*/  @!P0 BRA `(.L_x_38) ;  /* 0x0000000000088947 */ /* 0x000fea0003800000 */
[----:B------:R-:W-:-:S05]  /*1250*/  IMAD.MOV.U32 R13, RZ, RZ, 0x1 ;  /* 0x00000001ff0d7424 */ /* 0x000fca00078e00ff */
[----:B------:R1:W-:Y:S02]  /*1260*/  REDG.E.ADD.STRONG.GPU desc[UR6][R10.64], R13 ;  /* 0x0000000d0a00798e */ /* 0x0003e4000c12e106 */
.L_x_38:
[----:B------:R-:W-:Y:S05]  /*1270*/  BSYNC.RECONVERGENT B1 ;  /* 0x0000000000017941 */ /* 0x000fea0003800200 */
.L_x_37:
[----:B------:R-:W2:Y:S04]  /*1280*/  LDG.E R4, desc[UR6][R2.64+0x80] ;  /* 0x0000800602047981 */ /* 0x000ea8000c1e1900 */
[----:B-1----:R-:W2:Y:S01]  /*1290*/  LDG.E R13, desc[UR6][R6.64+0x80] ;  /* 0x00008006060d7981 */ /* 0x002ea2000c1e1900 */
[----:B------:R-:W-:Y:S01]  /*12a0*/  BSSY.RECONVERGENT B1, `(.L_x_39) ;  /* 0x0000005000017945 */ /* 0x000fe20003800200 */
[----:B--2---:R-:W-:-:S13]  /*12b0*/  ISETP.NE.AND P0, PT, R4, R13, PT ;  /* 0x0000000d0400720c */ /* 0x004fda0003f05270 */
[----:B------:R-:W-:Y:S05]  /*12c0*/  @!P0 BRA `(.L_x_40) ;  /* 0x0000000000088947 */ /* 0x000fea0003800000 */
[----:B------:R-:W-:-:S05]  /*12d0*/  IMAD.MOV.U32 R13, RZ, RZ, 0x1 ;  /* 0x00000001ff0d7424 */ /* 0x000fca00078e00ff */
[----:B------:R1:W-:Y:S02]  /*12e0*/  REDG.E.ADD.STRONG.GPU desc[UR6][R10.64+0x80], R13 ;  /* 0x0000800d0a00798e */ /* 0x0003e4000c12e106 */
.L_x_40:
[----:B------:R-:W-:Y:S05]  /*12f0*/  BSYNC.RECONVERGENT B1 ;  /* 0x0000000000017941 */ /* 0x000fea0003800200 */
.L_x_39:
[----:B------:R-:W2:Y:S04]  /*1300*/  LDG.E R4, desc[UR6][R2.64+0x100] ;  /* 0x0001000602047981 */ /* 0x000ea8000c1e1900 */
[----:B-1----:R-:W2:Y:S01]  /*1310*/  LDG.E R13, desc[UR6][R6.64+0x100] ;  /* 0x00010006060d7981 */ /* 0x002ea2000c1e1900 */
[----:B------:R-:W-:Y:S01]  /*1320*/  BSSY.RECONVERGENT B1, `(.L_x_41) ;  /* 0x0000005000017945 */ /* 0x000fe20003800200 */
[----:B--2---:R-:W-:-:S13]  /*1330*/  ISETP.NE.AND P0, PT, R4, R13, PT ;  /* 0x0000000d0400720c */ /* 0x004fda0003f05270 */
[----:B------:R-:W-:Y:S05]  /*1340*/  @!P0 BRA `(.L_x_42) ;  /* 0x0000000000088947 */ /* 0x000fea0003800000 */
[----:B------:R-:W-:-:S05]  /*1350*/  HFMA2 R13, -RZ, RZ, 0, 5.9604644775390625e-08 ;  /* 0x00000001ff0d7431 */ /* 0x000fca00000001ff */
[----:B------:R1:W-:Y:S02]  /*1360*/  REDG.E.ADD.STRONG.GPU desc[UR6][R10.64+0x100], R13 ;  /* 0x0001000d0a00798e */ /* 0x0003e4000c12e106 */
.L_x_42:
[----:B------:R-:W-:Y:S05]  /*1370*/  BSYNC.RECONVERGENT B1 ;  /* 0x0000000000017941 */ /* 0x000fea0003800200 */
.L_x_41:
[----:B------:R-:W2:Y:S04]  /*1380*/  LDG.E R2, desc[UR6][R2.64+0x180] ;  /* 0x0001800602027981 */ /* 0x000ea8000c1e1900 */
[----:B------:R-:W2:Y:S01]  /*1390*/  LDG.E R7, desc[UR6][R6.64+0x180] ;  /* 0x0001800606077981 */ /* 0x000ea2000c1e1900 */
[----:B------:R-:W-:Y:S01]  /*13a0*/  BSSY.RECONVERGENT B1, `(.L_x_43) ;  /* 0x0000005000017945 */ /* 0x000fe20003800200 */
[----:B--2---:R-:W-:-:S13]  /*13b0*/  ISETP.NE.AND P0, PT, R2, R7, PT ;  /* 0x000000070200720c */ /* 0x004fda0003f05270 */
[----:B------:R-:W-:Y:S05]  /*13c0*/  @!P0 BRA `(.L_x_44) ;  /* 0x0000000000088947 */ /* 0x000fea0003800000 */
[----:B------:R-:W-:-:S05]  /*13d0*/  IMAD.MOV.U32 R3, RZ, RZ, 0x1 ;  /* 0x00000001ff037424 */ /* 0x000fca00078e00ff */
[----:B------:R2:W-:Y:S02]  /*13e0*/  REDG.E.ADD.STRONG.GPU desc[UR6][R10.64+0x180], R3 ;  /* 0x000180030a00798e */ /* 0x0005e4000c12e106 */
.L_x_44:
[----:B------:R-:W-:Y:S05]  /*13f0*/  BSYNC.RECONVERGENT B1 ;  /* 0x0000000000017941 */ /* 0x000fea0003800200 */
.L_x_43:
[----:B------:R-:W-:-:S07]  /*1400*/  VIADD R0, R0, 0x80 ;  /* 0x0000008000007836 */ /* 0x000fce0000000000 */
.L_x_36:
[----:B------:R-:W-:Y:S05]  /*1410*/  BSYNC.RECONVERGENT B0 ;  /* 0x0000000000007941 */ /* 0x000fea0003800200 */
.L_x_35:
[----:B------:R-:W-:-:S13]  /*1420*/  ISETP.NE.AND P0, PT, R25, RZ, PT ;  /* 0x000000ff1900720c */ /* 0x000fda0003f05270 */
[----:B------:R-:W-:Y:S05]  /*1430*/  @!P0 EXIT ;  /* 0x000000000000894d */ /* 0x000fea0003800000 */
[----:B------:R-:W-:Y:S01]  /*1440*/  ISETP.NE.AND P0, PT, R25, 0x1, PT ;  /* 0x000000011900780c */ /* 0x000fe20003f05270 */
[----:B------:R-:W-:-:S12]  /*1450*/  BSSY.RECONVERGENT B0, `(.L_x_45) ;  /* 0x0000018000007945 */ /* 0x000fd80003800200 */
[----:B------:R-:W-:Y:S05]  /*1460*/  @!P0 BRA `(.L_x_46) ;  /* 0x0000000000588947 */ /* 0x000fea0003800000 */
[----:B------:R-:W-:Y:S01]  /*1470*/  IADD3 R7, PT, PT, R5, R0, RZ ;  /* 0x0000000005077210 */ /* 0x000fe20007ffe0ff */
[C-C-:B--2---:R-:W-:Y:S01]  /*1480*/  IMAD.WIDE.U32 R2, R0.reuse, 0x4, R8.reuse ;  /* 0x0000000400027825 */ /* 0x144fe200078e0008 */
[----:B-1----:R-:W1:Y:S03]  /*1490*/  LDC.64 R10, c[0x0][0x3b0] ;  /* 0x0000ec00ff0a7b82 */ /* 0x002e660000000a00 */
[----:B------:R-:W-:Y:S01]  /*14a0*/  IMAD.WIDE R6, R7, 0x4, R8 ;  /* 0x0000000407067825 */ /* 0x000fe200078e0208 */
[----:B------:R-:W2:Y:S04]  /*14b0*/  LDG.E R4, desc[UR6][R2.64] ;  /* 0x0000000602047981 */ /* 0x000ea8000c1e1900 */
[----:B------:R-:W2:Y:S01]  /*14c0*/  LDG.E R13, desc[UR6][R6.64] ;  /* 0x00000006060d7981 */ /* 0x000ea2000c1e1900 */
[----:B------:R-:W-:Y:S01]  /*14d0*/  BSSY.RECONVERGENT B1, `(.L_x_47) ;  /* 0x0000006000017945 */ /* 0x000fe20003800200 */
[----:B-1----:R-:W-:Y:S01]  /*14e0*/  IMAD.WIDE.U32 R10, R0, 0x4, R10 ;  /* 0x00000004000a7825 */ /* 0x002fe200078e000a */
[----:B--2---:R-:W-:-:S13]  /*14f0*/  ISETP.NE.AND P0, PT, R4, R13, PT ;  /* 0x0000000d0400720c */ /* 0x004fda0003f05270 */
[----:B------:R-:W-:Y:S05]  /*1500*/  @!P0 BRA `(.L_x_48) ;  /* 0x0000000000088947 */ /* 0x000fea0003800000 */
[----:B------:R-:W-:-:S05]  /*1510*/  IMAD.MOV.U32 R13, RZ, RZ, 0x1 ;  /* 0x00000001ff0d7424 */ /* 0x000fca00078e00ff */
[----:B------:R1:W-:Y:S02]  /*1520*/  REDG.E.ADD.STRONG.GPU desc[UR6][R10.64], R13 ;  /* 0x0000000d0a00798e */ /* 0x0003e4000c12e106 */
.L_x_48:
[----:B------:R-:W-:Y:S05]  /*1530*/  BSYNC.RECONVERGENT B1 ;  /* 0x0000000000017941 */ /* 0x000fea0003800200 */
.L_x_47:
[----:B------:R-:W2:Y:S04]  /*1540*/  LDG.E R2, desc[UR6][R2.64+0x80] ;  /* 0x0000800602027981 */ /* 0x000ea8000c1e1900 */
[----:B------:R-:W2:Y:S01]  /*1550*/  LDG.E R7, desc[UR6][R6.64+0x80] ;  /* 0x0000800606077981 */ /* 0x000ea2000c1e1900 */
[----:B------:R-:W-:Y:S01]  /*1560*/  BSSY.RECONVERGENT B1, `(.L_x_49) ;  /* 0x0000005000017945 */ /* 0x000fe20003800200 */
[----:B--2---:R-:W-:-:S13]  /*1570*/  ISETP.NE.AND P0, PT, R2, R7, PT ;  /* 0x000000070200720c */ /* 0x004fda0003f05270 */
[----:B------:R-:W-:Y:S05]  /*1580*/  @!P0 BRA `(.L_x_50) ;  /* 0x0000000000088947 */ /* 0x000fea0003800000 */
[----:B------:R-:W-:-:S05]  /*1590*/  IMAD.MOV.U32 R3, RZ, RZ, 0x1 ;  /* 0x00000001ff037424 */ /* 0x000fca00078e00ff */
[----:B------:R2:W-:Y:S02]  /*15a0*/  REDG.E.ADD.STRONG.GPU desc[UR6][R10.64+0x80], R3 ;  /* 0x000080030a00798e */ /* 0x0005e4000c12e106 */
.L_x_50:
[----:B------:R-:W-:Y:S05]  /*15b0*/  BSYNC.RECONVERGENT B1 ;  /* 0x0000000000017941 */ /* 0x000fea0003800200 */
.L_x_49:
[----:B------:R-:W-:-:S07]  /*15c0*/  IADD3 R0, PT, PT, R0, 0x40, RZ ;  /* 0x0000004000007810 */ /* 0x000fce0007ffe0ff */
.L_x_46:
[----:B------:R-:W-:Y:S05]  /*15d0*/  BSYNC.RECONVERGENT B0 ;  /* 0x0000000000007941 */ /* 0x000fea0003800200 */
.L_x_45:
[----:B------:R-:W-:-:S13]  /*15e0*/  LOP3.LUT P0, RZ, R23, 0x20, RZ, 0xc0, !PT ;  /* 0x0000002017ff7812 */ /* 0x000fda000780c0ff */
[----:B------:R-:W-:Y:S05]  /*15f0*/  @P0 EXIT ;  /* 0x000000000000094d */ /* 0x000fea0003800000 */
[----:B------:R-:W-:Y:S02]  /*1600*/  IMAD.IADD R5, R5, 0x1, R0 ;  /* 0x0000000105057824 */ /* 0x000fe400078e0200 */
[----:B--2---:R-:W-:-:S04]  /*1610*/  IMAD.WIDE.U32 R2, R0, 0x4, R8 ;  /* 0x0000000400027825 */ /* 0x004fc800078e0008 */
[----:B------:R-:W-:Y:S02]  /*1620*/  IMAD.WIDE R8, R5, 0x4, R8 ;  /* 0x0000000405087825 */ /* 0x000fe400078e0208 */
[----:B------:R-:W2:Y:S04]  /*1630*/  LDG.E R2, desc[UR6][R2.64] ;  /* 0x0000000602027981 */ /* 0x000ea8000c1e1900 */
[----:B------:R-:W2:Y:S02]  /*1640*/  LDG.E R9, desc[UR6][R8.64] ;  /* 0x0000000608097981 */ /* 0x000ea4000c1e1900 */
[----:B--2---:R-:W-:-:S13]  /*1650*/  ISETP.NE.AND P0, PT, R2, R9, PT ;  /* 0x000000090200720c */ /* 0x004fda0003f05270 */
[----:B------:R-:W-:Y:S05]  /*1660*/  @!P0 EXIT ;  /* 0x000000000000894d */ /* 0x000fea0003800000 */
[----:B------:R-:W2:Y:S01]  /*1670*/  LDC.64 R2, c[0x0][0x3b0] ;  /* 0x0000ec00ff027b82 */ /* 0x000ea20000000a00 */
[----:B------:R-:W-:Y:S01]  /*1680*/  MOV R5, 0x1 ;  /* 0x0000000100057802 */ /* 0x000fe20000000f00 */
[----:B--2---:R-:W-:-:S05]  /*1690*/  IMAD.WIDE.U32 R2, R0, 0x4, R2 ;  /* 0x0000000400027825 */ /* 0x004fca00078e0002 */
[----:B------:R-:W-:Y:S01]  /*16a0*/  REDG.E.ADD.STRONG.GPU desc[UR6][R2.64], R5 ;  /* 0x000000050200798e */ /* 0x000fe2000c12e106 */
[----:B------:R-:W-:Y:S05]  /*16b0*/  EXIT ;  /* 0x000000000000794d */ /* 0x000fea0003800000 */
.L_x_51:
[----:B------:R-:W-:-:S00]  /*16c0*/  BRA `(.L_x_51) ;  /* 0xfffffffc00fc7947 */ /* 0x000fc0000383ffff */
[----:B------:R-:W-:-:S00]  /*16d0*/  NOP ;  /* 0x0000000000007918 */ /* 0x000fc00000000000 */
        /* <DEDUP_REMOVED lines=10> */
.L_x_196:


//--------------------- .text._Z14update_brandesiiPiS_S_S_PdS0_P4nodeS0_S_S0_S0_S_iS_d --------------------------
	.section	.text._Z14update_brandesiiPiS_S_S_PdS0_P4nodeS0_S_S0_S0_S_iS_d,"ax",@progbits
	.align	128
        .global         _Z14update_brandesiiPiS_S_S_PdS0_P4nodeS0_S_S0_S0_S_iS_d
        .type           _Z14update_brandesiiPiS_S_S_PdS0_P4nodeS0_S_S0_S0_S_iS_d,@function
        .size           _Z14update_brandesiiPiS_S_S_PdS0_P4nodeS0_S_S0_S0_S_iS_d,(.L_x_194 - _Z14update_brandesiiPiS_S_S_PdS0_P4nodeS0_S_S0_S0_S_iS_d)
        .other          _Z14update_brandesiiPiS_S_S_PdS0_P4nodeS0_S_S0_S0_S_iS_d,@"STO_CUDA_ENTRY STV_DEFAULT"
_Z14update_brandesiiPiS_S_S_PdS0_P4nodeS0_S_S0_S0_S_iS_d:
.text._Z14update_brandesiiPiS_S_S_PdS0_P4nodeS0_S_S0_S0_S_iS_d:
[----:B------:R-:W-:Y:S08]  /*0000*/  LDC R1, c[0x0][0x37c] ;  /* 0x0000df00ff017b82 */ /* 0x000ff00000000800 */
[----:B------:R-:W0:Y:S08]  /*0010*/  S2UR UR16, SR_CTAID.X ;  /* 0x00000000001079c3 */ /* 0x000e300000002500 */
[----:B------:R-:W0:Y:S02]  /*0020*/  LDC R0, c[0x0][0x3e8] ;  /* 0x0000fa00ff007b82 */ /* 0x000e240000000800 */
[----:B0-----:R-:W-:-:S13]  /*0030*/  ISETP.LE.AND P0, PT, R0, UR16, PT ;  /* 0x0000001000007c0c */ /* 0x001fda000bf03270 */
[----:B------:R-:W-:Y:S05]  /*0040*/  @P0 EXIT ;  /* 0x000000000000094d */ /* 0x000fea0003800000 */
[----:B------:R-:W0:Y:S01]  /*0050*/  LDCU UR19, c[0x0][0x380] ;  /* 0x00007000ff1377ac */ /* 0x000e220008000800 */
[----:B------:R-:W1:Y:S01]  /*0060*/  S2R R4, SR_TID.X ;  /* 0x0000000000047919 */ /* 0x000e620000002100 */
[----:B------:R-:W2:Y:S01]  /*0070*/  LDC R2, c[0x0][0x384] ;  /* 0x0000e100ff027b82 */ /* 0x000ea20000000800 */
[----:B------:R-:W-:Y:S01]  /*0080*/  IMAD.U32 R3, RZ, RZ, UR16 ;  /* 0x00000010ff037e24 */ /* 0x000fe2000f8e00ff */
[----:B------:R-:W3:Y:S01]  /*0090*/  LDCU.128 UR8, c[0x0][0x3a0] ;  /* 0x00007400ff0877ac */ /* 0x000ee20008000c00 */
[----:B------:R-:W4:Y:S05]  /*00a0*/  LDCU.64 UR14, c[0x0][0x398] ;  /* 0x00007300ff0e77ac */ /* 0x000f2a0008000a00 */
[----:B------:R-:W5:Y:S01]  /*00b0*/  LDC.64 R10, c[0x0][0x3b8] ;  /* 0x0000ee00ff0a7b82 */ /* 0x000f620000000a00 */
[----:B------:R-:W4:Y:S01]  /*00c0*/  LDCU.64 UR12, c[0x0][0x3b0] ;  /* 0x00007600ff0c77ac */ /* 0x000f220008000a00 */
[----:B0-----:R-:W-:Y:S01]  /*00d0*/  UIMAD UR18, UR16, UR19, UR16 ;  /* 0x00000013101272a4 */ /* 0x001fe2000f8e0210 */
[----:B------:R-:W0:Y:S03]  /*00e0*/  LDCU.64 UR16, c[0x0][0x358] ;  /* 0x00006b00ff1077ac */ /* 0x000e260008000a00 */
[----:B------:R-:W-:-:S02]  /*00f0*/  USHF.L.U32 UR6, UR18, 0x3, URZ ;  /* 0x0000000312067899 */ /* 0x000fc400080006ff */
[----:B------:R-:W-:Y:S01]  /*0100*/  USHF.L.U32 UR4, UR18, 0x2, URZ ;  /* 0x0000000212047899 */ /* 0x000fe200080006ff */
[----:B--2---:R-:W-:Y:S01]  /*0110*/  IMAD R5, R3, R2, R3 ;  /* 0x0000000203057224 */ /* 0x004fe200078e0203 */
[----:B------:R-:W-:Y:S02]  /*0120*/  USHF.R.U32.HI UR7, URZ, 0x1d, UR18 ;  /* 0x0000001dff077899 */ /* 0x000fe40008011612 */
[----:B---3--:R-:W-:Y:S02]  /*0130*/  UIADD3 UR10, UP1, UPT, UR6, UR10, URZ ;  /* 0x0000000a060a7290 */ /* 0x008fe4000ff3e0ff */
[----:B------:R-:W-:Y:S01]  /*0140*/  USHF.R.U32.HI UR5, URZ, 0x1e, UR18 ;  /* 0x0000001eff057899 */ /* 0x000fe20008011612 */
[----:B-1----:R-:W-:Y:S01]  /*0150*/  IADD3 R0, PT, PT, -R4, UR19, RZ ;  /* 0x0000001304007c10 */ /* 0x002fe2000fffe1ff */
[----:B------:R-:W-:Y:S01]  /*0160*/  UIADD3 UR8, UP0, UPT, UR4, UR8, URZ ;  /* 0x0000000804087290 */ /* 0x000fe2000ff1e0ff */
[----:B-----5:R-:W-:Y:S01]  /*0170*/  IMAD.WIDE.U32 R10, R5, 0x8, R10 ;  /* 0x00000008050a7825 */ /* 0x020fe200078e000a */
[----:B------:R-:W-:Y:S01]  /*0180*/  UIADD3.X UR11, UPT, UPT, UR7, UR11, URZ, UP1, !UPT ;  /* 0x0000000b070b7290 */ /* 0x000fe20008ffe4ff */
[----:B------:R-:W-:Y:S01]  /*0190*/  LEA.HI R0, R0, 0x1, RZ, 0x1b ;  /* 0x0000000100007811 */ /* 0x000fe200078fd8ff */
[----:B----4-:R-:W-:-:S02]  /*01a0*/  UIADD3 UR4, UP1, UPT, UR4, UR14, URZ ;  /* 0x0000000e04047290 */ /* 0x010fc4000ff3e0ff */
[----:B------:R-:W-:Y:S01]  /*01b0*/  UIADD3.X UR9, UPT, UPT, UR5, UR9, URZ, UP0, !UPT ;  /* 0x0000000905097290 */ /* 0x000fe200087fe4ff */
[----:B------:R-:W-:Y:S01]  /*01c0*/  LOP3.LUT R5, R0, 0xffffff0, RZ, 0xc0, !PT ;  /* 0x0ffffff000057812 */ /* 0x000fe200078ec0ff */
[----:B------:R-:W-:Y:S01]  /*01d0*/  UIADD3.X UR5, UPT, UPT, UR5, UR15, URZ, UP1, !UPT ;  /* 0x0000000f05057290 */ /* 0x000fe20008ffe4ff */
[----:B------:R-:W-:Y:S01]  /*01e0*/  IMAD.U32 R12, RZ, RZ, UR8 ;  /* 0x00000008ff0c7e24 */ /* 0x000fe2000f8e00ff */
[----:B------:R-:W-:Y:S01]  /*01f0*/  UIADD3 UR6, UP0, UPT, UR6, UR12, URZ ;  /* 0x0000000c06067290 */ /* 0x000fe2000ff1e0ff */
[----:B------:R-:W-:Y:S02]  /*0200*/  IMAD.U32 R14, RZ, RZ, UR4 ;  /* 0x00000004ff0e7e24 */ /* 0x000fe4000f8e00ff */
[----:B------:R-:W-:Y:S01]  /*0210*/  IMAD.U32 R13, RZ, RZ, UR9 ;  /* 0x00000009ff0d7e24 */ /* 0x000fe2000f8e00ff */
[----:B------:R-:W-:Y:S01]  /*0220*/  UIADD3.X UR7, UPT, UPT, UR7, UR13, URZ, UP0, !UPT ;  /* 0x0000000d07077290 */ /* 0x000fe200087fe4ff */
[----:B0-----:R-:W-:-:S11]  /*0230*/  IMAD.U32 R15, RZ, RZ, UR5 ;  /* 0x00000005ff0f7e24 */ /* 0x001fd6000f8e00ff */
.L_x_116:
[----:B01234-:R-:W0:Y:S01]  /*0240*/  LDC.64 R8, c[0x0][0x3f0] ;  /* 0x0000fc00ff087b82 */ /* 0x01fe220000000a00 */
[----:B------:R-:W1:Y:S01]  /*0250*/  LDCU UR4, c[0x0][0x380] ;  /* 0x00007000ff0477ac */ /* 0x000e620008000800 */
[----:B0-----:R-:W-:-:S05]  /*0260*/  IMAD.WIDE.U32 R8, R3, 0x4, R8 ;  /* 0x0000000403087825 */ /* 0x001fca00078e0008 */
[----:B------:R0:W5:Y:S01]  /*0270*/  LDG.E R37, desc[UR16][R8.64] ;  /* 0x0000001008257981 */ /* 0x000162000c1e1900 */
[----:B-1----:R-:W-:Y:S01]  /*0280*/  ISETP.GT.AND P0, PT, R4, UR4, PT ;  /* 0x0000000404007c0c */ /* 0x002fe2000bf04270 */
[----:B------:R-:W-:Y:S01]  /*0290*/  BSSY.RECONVERGENT B0, `(.L_x_52) ;  /* 0x000011a000007945 */ /* 0x000fe20003800200 */
[----:B------:R-:W-:Y:S02]  /*02a0*/  IMAD.U32 R6, RZ, RZ, UR10 ;  /* 0x0000000aff067e24 */ /* 0x000fe4000f8e00ff */
[----:B------:R-:W-:-:S09]  /*02b0*/  IMAD.U32 R7, RZ, RZ, UR11 ;  /* 0x0000000bff077e24 */ /* 0x000fd2000f8e00ff */
[----:B0-----:R-:W-:Y:S05]  /*02c0*/  @P0 BRA `(.L_x_53) ;  /* 0x0000001000580947 */ /* 0x001fea0003800000 */
[----:B------:R-:W0:Y:S01]  /*02d0*/  LDCU UR4, c[0x0][0x380] ;  /* 0x00007000ff0477ac */ /* 0x000e220008000800 */
[----:B------:R-:W-:Y:S01]  /*02e0*/  BSSY.RECONVERGENT B1, `(.L_x_54) ;  /* 0x000002f000017945 */ /* 0x000fe20003800200 */
[----:B------:R-:W-:Y:S02]  /*02f0*/  MOV R17, R4 ;  /* 0x0000000400117202 */ /* 0x000fe40000000f00 */
[----:B0-----:R-:W-:-:S04]  /*0300*/  IADD3 R19, PT, PT, -R4, UR4, RZ ;  /* 0x0000000404137c10 */ /* 0x001fc8000fffe1ff */
[C---:B------:R-:W-:Y:S02]  /*0310*/  ISETP.GE.U32.AND P0, PT, R19.reuse, 0x1e0, PT ;  /* 0x000001e01300780c */ /* 0x040fe40003f06070 */
[----:B------:R-:W-:-:S04]  /*0320*/  LEA.HI R0, R19, 0x1, RZ, 0x1b ;  /* 0x0000000113007811 */ /* 0x000fc800078fd8ff */
[C---:B------:R-:W-:Y:S02]  /*0330*/  LOP3.LUT R18, R0.reuse, 0xf, RZ, 0xc0, !PT ;  /* 0x0000000f00127812 */ /* 0x040fe400078ec0ff */
[----:B------:R-:W-:Y:S02]  /*0340*/  LOP3.LUT R20, R0, 0x7, RZ, 0xc0, !PT ;  /* 0x0000000700147812 */ /* 0x000fe400078ec0ff */
[----:B------:R-:W-:Y:S02]  /*0350*/  ISETP.NE.AND P1, PT, R18, RZ, PT ;  /* 0x000000ff1200720c */ /* 0x000fe40003f25270 */
[----:B------:R-:W-:Y:S01]  /*0360*/  LOP3.LUT R0, R0, 0x3, RZ, 0xc0, !PT ;  /* 0x0000000300007812 */ /* 0x000fe200078ec0ff */
[----:B------:R-:W-:Y:S10]  /*0370*/  @!P0 BRA `(.L_x_55) ;  /* 0x0000000000948947 */ /* 0x000ff40003800000 */
[----:B------:R-:W0:Y:S01]  /*0380*/  LDCU.64 UR4, c[0x0][0x3a8] ;  /* 0x00007500ff0477ac */ /* 0x000e220008000a00 */
[----:B------:R-:W-:Y:S01]  /*0390*/  LEA.HI R5, R19, 0x1, RZ, 0x1b ;  /* 0x0000000113057811 */ /* 0x000fe200078fd8ff */
[----:B------:R-:W-:Y:S01]  /*03a0*/  IMAD.MOV.U32 R17, RZ, RZ, R4 ;  /* 0x000000ffff117224 */ /* 0x000fe200078e0004 */
[----:B------:R-:W-:Y:S02]  /*03b0*/  USHF.L.U32 UR8, UR18, 0x3, URZ ;  /* 0x0000000312087899 */ /* 0x000fe400080006ff */
[----:B------:R-:W-:Y:S01]  /*03c0*/  LOP3.LUT R5, R5, 0xffffff0, RZ, 0xc0, !PT ;  /* 0x0ffffff005057812 */ /* 0x000fe200078ec0ff */
[----:B------:R-:W-:-:S03]  /*03d0*/  USHF.R.U32.HI UR9, URZ, 0x1d, UR18 ;  /* 0x0000001dff097899 */ /* 0x000fc60008011612 */
[----:B------:R-:W-:-:S03]  /*03e0*/  IMAD.U32 R8, RZ, RZ, UR8 ;  /* 0x00000008ff087e24 */ /* 0x000fc6000f8e00ff */
[----:B------:R-:W-:Y:S02]  /*03f0*/  IMAD.U32 R9, RZ, RZ, UR9 ;  /* 0x00000009ff097e24 */ /* 0x000fe4000f8e00ff */
[----:B------:R-:W-:Y:S02]  /*0400*/  IMAD.MOV R2, RZ, RZ, -R5 ;  /* 0x000000ffff027224 */ /* 0x000fe400078e0a05 */
[----:B------:R-:W-:-:S03]  /*0410*/  IMAD.WIDE.U32 R8, R4, 0x8, R8 ;  /* 0x0000000804087825 */ /* 0x000fc600078e0008 */
[----:B0-----:R-:W-:-:S04]  /*0420*/  IADD3 R16, P2, PT, R8, UR4, RZ ;  /* 0x0000000408107c10 */ /* 0x001fc8000ff5e0ff */
[----:B------:R-:W-:-:S04]  /*0430*/  IADD3 R16, P3, PT, R16, 0x800, RZ ;  /* 0x0000080010107810 */ /* 0x000fc80007f7e0ff */
[----:B------:R-:W-:-:S09]  /*0440*/  IADD3.X R21, PT, PT, RZ, UR5, R9, P3, P2 ;  /* 0x00000005ff157c10 */ /* 0x000fd20009fe4409 */
.L_x_56:
[----:B0-----:R-:W-:Y:S01]  /*0450*/  IMAD.MOV.U32 R8, RZ, RZ, R16 ;  /* 0x000000ffff087224 */ /* 0x001fe200078e0010 */
[----:B------:R-:W-:Y:S01]  /*0460*/  IADD3 R2, PT, PT, R2, 0x10, RZ ;  /* 0x0000001002027810 */ /* 0x000fe20007ffe0ff */
[----:B------:R-:W-:Y:S02]  /*0470*/  IMAD.MOV.U32 R9, RZ, RZ, R21 ;  /* 0x000000ffff097224 */ /* 0x000fe400078e0015 */
[----:B------:R-:W-:Y:S01]  /*0480*/  VIADD R17, R17, 0x200 ;  /* 0x0000020011117836 */ /* 0x000fe20000000000 */
[----:B------:R-:W-:Y:S02]  /*0490*/  ISETP.NE.AND P2, PT, R2, RZ, PT ;  /* 0x000000ff0200720c */ /* 0x000fe40003f45270 */
[----:B------:R0:W-:Y:S01]  /*04a0*/  STG.E.64 desc[UR16][R8.64+-0x800], RZ ;  /* 0xfff800ff08007986 */ /* 0x0001e2000c101b10 */
[----:B------:R-:W-:-:S03]  /*04b0*/  IADD3 R16, P3, PT, R8, 0x1000, RZ ;  /* 0x0000100008107810 */ /* 0x000fc60007f7e0ff */
[----:B------:R0:W-:Y:S02]  /*04c0*/  STG.E.64 desc[UR16][R8.64+-0x700], RZ ;  /* 0xfff900ff08007986 */ /* 0x0001e4000c101b10 */
[----:B------:R-:W-:Y:S02]  /*04d0*/  IMAD.X R21, RZ, RZ, R9, P3 ;  /* 0x000000ffff157224 */ /* 0x000fe400018e0609 */
[----:B------:R0:W-:Y:S04]  /*04e0*/  STG.E.64 desc[UR16][R8.64+-0x600], RZ ;  /* 0xfffa00ff08007986 */ /* 0x0001e8000c101b10 */
        /* <DEDUP_REMOVED lines=12> */
[----:B------:R0:W-:Y:S01]  /*05b0*/  STG.E.64 desc[UR16][R8.64+0x700], RZ ;  /* 0x000700ff08007986 */ /* 0x0001e2000c101b10 */
[----:B------:R-:W-:Y:S05]  /*05c0*/  @P2 BRA `(.L_x_56) ;  /* 0xfffffffc00a02947 */ /* 0x000fea000383ffff */
.L_x_55:
[----:B------:R-:W-:Y:S05]  /*05d0*/  BSYNC.RECONVERGENT B1 ;  /* 0x0000000000017941 */ /* 0x000fea0003800200 */
.L_x_54:
[----:B------:R-:W-:Y:S01]  /*05e0*/  BSSY.RECONVERGENT B1, `(.L_x_57) ;  /* 0x0000024000017945 */ /* 0x000fe20003800200 */
[----:B------:R-:W-:Y:S02]  /*05f0*/  VIADD R2, R18, 0xffffffff ;  /* 0xffffffff12027836 */ /* 0x000fe40000000000 */
[----:B------:R-:W-:Y:S01]  /*0600*/  VIADD R18, R20, 0xffffffff ;  /* 0xffffffff14127836 */ /* 0x000fe20000000000 */
[----:B------:R-:W-:Y:S06]  /*0610*/  @!P1 BRA `(.L_x_58) ;  /* 0x0000000000809947 */ /* 0x000fec0003800000 */
[----:B------:R-:W-:Y:S01]  /*0620*/  ISETP.GE.U32.AND P2, PT, R2, 0x7, PT ;  /* 0x000000070200780c */ /* 0x000fe20003f46070 */
[----:B------:R-:W-:Y:S01]  /*0630*/  BSSY.RECONVERGENT B2, `(.L_x_59) ;  /* 0x000000d000027945 */ /* 0x000fe20003800200 */
[----:B------:R-:W-:-:S11]  /*0640*/  ISETP.NE.AND P3, PT, R20, RZ, PT ;  /* 0x000000ff1400720c */ /* 0x000fd60003f65270 */
[----:B------:R-:W-:Y:S05]  /*0650*/  @!P2 BRA `(.L_x_60) ;  /* 0x000000000028a947 */ /* 0x000fea0003800000 */
[----:B0-----:R-:W-:-:S04]  /*0660*/  IMAD.WIDE.U32 R8, R17, 0x8, R6 ;  /* 0x0000000811087825 */ /* 0x001fc800078e0006 */
[----:B------:R-:W-:Y:S01]  /*0670*/  VIADD R17, R17, 0x100 ;  /* 0x0000010011117836 */ /* 0x000fe20000000000 */
[----:B------:R1:W-:Y:S04]  /*0680*/  STG.E.64 desc[UR16][R8.64], RZ ;  /* 0x000000ff08007986 */ /* 0x0003e8000c101b10 */
[----:B------:R1:W-:Y:S04]  /*0690*/  STG.E.64 desc[UR16][R8.64+0x100], RZ ;  /* 0x000100ff08007986 */ /* 0x0003e8000c101b10 */
[----:B------:R1:W-:Y:S04]  /*06a0*/  STG.E.64 desc[UR16][R8.64+0x200], RZ ;  /* 0x000200ff08007986 */ /* 0x0003e8000c101b10 */
[----:B------:R1:W-:Y:S04]  /*06b0*/  STG.E.64 desc[UR16][R8.64+0x300], RZ ;  /* 0x000300ff08007986 */ /* 0x0003e8000c101b10 */
[----:B------:R1:W-:Y:S04]  /*06c0*/  STG.E.64 desc[UR16][R8.64+0x400], RZ ;  /* 0x000400ff08007986 */ /* 0x0003e8000c101b10 */
[----:B------:R1:W-:Y:S04]  /*06d0*/  STG.E.64 desc[UR16][R8.64+0x500], RZ ;  /* 0x000500ff08007986 */ /* 0x0003e8000c101b10 */
[----:B------:R1:W-:Y:S04]  /*06e0*/  STG.E.64 desc[UR16][R8.64+0x600], RZ ;  /* 0x000600ff08007986 */ /* 0x0003e8000c101b10 */
[----:B------:R1:W-:Y:S02]  /*06f0*/  STG.E.64 desc[UR16][R8.64+0x700], RZ ;  /* 0x000700ff08007986 */ /* 0x0003e4000c101b10 */
.L_x_60:
[----:B------:R-:W-:Y:S05]  /*0700*/  BSYNC.RECONVERGENT B2 ;  /* 0x0000000000027941 */ /* 0x000fea0003800200 */
.L_x_59:
[----:B------:R-:W-:Y:S05]  /*0710*/  @!P3 BRA `(.L_x_58) ;  /* 0x000000000040b947 */ /* 0x000fea0003800000 */
[----:B------:R-:W-:Y:S02]  /*0720*/  ISETP.GE.U32.AND P2, PT, R18, 0x3, PT ;  /* 0x000000031200780c */ /* 0x000fe40003f46070 */
[----:B------:R-:W-:-:S11]  /*0730*/  ISETP.NE.AND P3, PT, R0, RZ, PT ;  /* 0x000000ff0000720c */ /* 0x000fd60003f65270 */
[----:B01----:R-:W-:-:S04]  /*0740*/  @P2 IMAD.WIDE.U32 R8, R17, 0x8, R6 ;  /* 0x0000000811082825 */ /* 0x003fc800078e0006 */
[----:B------:R-:W-:Y:S01]  /*0750*/  @P2 VIADD R17, R17, 0x80 ;  /* 0x0000008011112836 */ /* 0x000fe20000000000 */
[----:B------:R2:W-:Y:S04]  /*0760*/  @P2 STG.E.64 desc[UR16][R8.64], RZ ;  /* 0x000000ff08002986 */ /* 0x0005e8000c101b10 */
[----:B------:R2:W-:Y:S04]  /*0770*/  @P2 STG.E.64 desc[UR16][R8.64+0x100], RZ ;  /* 0x000100ff08002986 */ /* 0x0005e8000c101b10 */
[----:B------:R2:W-:Y:S04]  /*0780*/  @P2 STG.E.64 desc[UR16][R8.64+0x200], RZ ;  /* 0x000200ff08002986 */ /* 0x0005e8000c101b10 */
[----:B------:R2:W-:Y:S01]  /*0790*/  @P2 STG.E.64 desc[UR16][R8.64+0x300], RZ ;  /* 0x000300ff08002986 */ /* 0x0005e2000c101b10 */
[----:B------:R-:W-:Y:S05]  /*07a0*/  @!P3 BRA `(.L_x_58) ;  /* 0x00000000001cb947 */ /* 0x000fea0003800000 */
[----:B--2---:R-:W-:Y:S01]  /*07b0*/  IMAD.WIDE.U32 R8, R17, 0x8, R6 ;  /* 0x0000000811087825 */ /* 0x004fe200078e0006 */
[----:B------:R-:W-:-:S04]  /*07c0*/  ISETP.NE.AND P2, PT, R0, 0x1, PT ;  /* 0x000000010000780c */ /* 0x000fc80003f45270 */
[----:B------:R3:W-:Y:S09]  /*07d0*/  STG.E.64 desc[UR16][R8.64], RZ ;  /* 0x000000ff08007986 */ /* 0x0007f2000c101b10 */
[----:B------:R-:W-:Y:S05]  /*07e0*/  @!P2 BRA `(.L_x_58) ;  /* 0x00000000000ca947 */ /* 0x000fea0003800000 */
[----:B------:R-:W-:Y:S01]  /*07f0*/  ISETP.NE.AND P2, PT, R0, 0x2, PT ;  /* 0x000000020000780c */ /* 0x000fe20003f45270 */
[----:B------:R4:W-:-:S12]  /*0800*/  STG.E.64 desc[UR16][R8.64+0x100], RZ ;  /* 0x000100ff08007986 */ /* 0x0009d8000c101b10 */
[----:B------:R4:W-:Y:S02]  /*0810*/  @P2 STG.E.64 desc[UR16][R8.64+0x200], RZ ;  /* 0x000200ff08002986 */ /* 0x0009e4000c101b10 */
.L_x_58:
[----:B------:R-:W-:Y:S05]  /*0820*/  BSYNC.RECONVERGENT B1 ;  /* 0x0000000000017941 */ /* 0x000fea0003800200 */
.L_x_57:
[----:B------:R-:W-:Y:S01]  /*0830*/  BSSY.RECONVERGENT B1, `(.L_x_61) ;  /* 0x000001b000017945 */ /* 0x000fe20003800200 */
[----:B------:R-:W-:-:S03]  /*0840*/  MOV R17, R4 ;  /* 0x0000000400117202 */ /* 0x000fc60000000f00 */
[----:B------:R-:W-:Y:S05]  /*0850*/  @!P0 BRA `(.L_x_62) ;  /* 0x0000000000608947 */ /* 0x000fea0003800000 */
[----:B------:R-:W-:Y:S02]  /*0860*/  IMAD.MOV.U32 R16, RZ, RZ, RZ ;  /* 0x000000ffff107224 */ /* 0x000fe400078e00ff */
[----:B------:R-:W-:Y:S02]  /*0870*/  IMAD.MOV.U32 R17, RZ, RZ, R4 ;  /* 0x000000ffff117224 */ /* 0x000fe400078e0004 */
[----:B------:R-:W-:-:S07]  /*0880*/  IMAD.MOV.U32 R21, RZ, RZ, -0x1 ;  /* 0xffffffffff157424 */ /* 0x000fce00078e00ff */
.L_x_63:
[----:B01234-:R-:W-:-:S04]  /*0890*/  IMAD.WIDE.U32 R8, R17, 0x4, R14 ;  /* 0x0000000411087825 */ /* 0x01ffc800078e000e */
[----:B------:R-:W-:Y:S01]  /*08a0*/  VIADD R16, R16, 0x10 ;  /* 0x0000001010107836 */ /* 0x000fe20000000000 */
[----:B------:R0:W-:Y:S01]  /*08b0*/  STG.E desc[UR16][R8.64], R21 ;  /* 0x0000001508007986 */ /* 0x0001e2000c101910 */
[----:B------:R-:W-:-:S03]  /*08c0*/  VIADD R17, R17, 0x200 ;  /* 0x0000020011117836 */ /* 0x000fc60000000000 */
[----:B------:R0:W-:Y:S01]  /*08d0*/  STG.E desc[UR16][R8.64+0x80], R21 ;  /* 0x0000801508007986 */ /* 0x0001e2000c101910 */
[----:B------:R-:W-:-:S03]  /*08e0*/  ISETP.NE.AND P2, PT, R16, R5, PT ;  /* 0x000000051000720c */ /* 0x000fc60003f45270 */
        /* <DEDUP_REMOVED lines=15> */
.L_x_62:
[----:B------:R-:W-:Y:S05]  /*09e0*/  BSYNC.RECONVERGENT B1 ;  /* 0x0000000000017941 */ /* 0x000fea0003800200 */
.L_x_61:
[----:B------:R-:W-:Y:S04]  /*09f0*/  BSSY.RECONVERGENT B1, `(.L_x_64) ;  /* 0x0000025000017945 */ /* 0x000fe80003800200 */
[----:B------:R-:W-:Y:S05]  /*0a00*/  @!P1 BRA `(.L_x_65) ;  /* 0x00000000008c9947 */ /* 0x000fea0003800000 */
[----:B------:R-:W-:Y:S01]  /*0a10*/  ISETP.GE.U32.AND P2, PT, R2, 0x7, PT ;  /* 0x000000070200780c */ /* 0x000fe20003f46070 */
[----:B------:R-:W-:Y:S01]  /*0a20*/  BSSY.RECONVERGENT B2, `(.L_x_66) ;  /* 0x000000e000027945 */ /* 0x000fe20003800200 */
[----:B------:R-:W-:-:S11]  /*0a30*/  ISETP.NE.AND P3, PT, R20, RZ, PT ;  /* 0x000000ff1400720c */ /* 0x000fd60003f65270 */
[----:B------:R-:W-:Y:S05]  /*0a40*/  @!P2 BRA `(.L_x_67) ;  /* 0x00000000002ca947 */ /* 0x000fea0003800000 */
[----:B0-----:R-:W-:Y:S02]  /*0a50*/  IMAD.MOV.U32 R21, RZ, RZ, -0x1 ;  /* 0xffffffffff157424 */ /* 0x001fe400078e00ff */
[C---:B-1234-:R-:W-:Y:S01]  /*0a60*/  IMAD.WIDE.U32 R8, R17.reuse, 0x4, R14 ;  /* 0x0000000411087825 */ /* 0x05efe200078e000e */
[----:B------:R-:W-:-:S04]  /*0a70*/  IADD3 R17, PT, PT, R17, 0x100, RZ ;  /* 0x0000010011117810 */ /* 0x000fc80007ffe0ff */
        /* <DEDUP_REMOVED lines=8> */
.L_x_67:
[----:B------:R-:W-:Y:S05]  /*0b00*/  BSYNC.RECONVERGENT B2 ;  /* 0x0000000000027941 */ /* 0x000fea0003800200 */
.L_x_66:
[----:B------:R-:W-:Y:S05]  /*0b10*/  @!P3 BRA `(.L_x_65) ;  /* 0x000000000048b947 */ /* 0x000fea0003800000 */
[----:B------:R-:W-:Y:S02]  /*0b20*/  ISETP.GE.U32.AND P2, PT, R18, 0x3, PT ;  /* 0x000000031200780c */ /* 0x000fe40003f46070 */
[----:B------:R-:W-:-:S11]  /*0b30*/  ISETP.NE.AND P3, PT, R0, RZ, PT ;  /* 0x000000ff0000720c */ /* 0x000fd60003f65270 */
[----:B0-----:R-:W-:Y:S02]  /*0b40*/  @P2 IMAD.MOV.U32 R21, RZ, RZ, -0x1 ;  /* 0xffffffffff152424 */ /* 0x001fe400078e00ff */
[----:B-1234-:R-:W-:-:S04]  /*0b50*/  @P2 IMAD.WIDE.U32 R8, R17, 0x4, R14 ;  /* 0x0000000411082825 */ /* 0x01efc800078e000e */
[----:B------:R-:W-:Y:S01]  /*0b60*/  @P2 VIADD R17, R17, 0x80 ;  /* 0x0000008011112836 */ /* 0x000fe20000000000 */
[----:B------:R0:W-:Y:S04]  /*0b70*/  @P2 STG.E desc[UR16][R8.64], R21 ;  /* 0x0000001508002986 */ /* 0x0001e8000c101910 */
[----:B------:R0:W-:Y:S04]  /*0b80*/  @P2 STG.E desc[UR16][R8.64+0x80], R21 ;  /* 0x0000801508002986 */ /* 0x0001e8000c101910 */
[----:B------:R0:W-:Y:S04]  /*0b90*/  @P2 STG.E desc[UR16][R8.64+0x100], R21 ;  /* 0x0001001508002986 */ /* 0x0001e8000c101910 */
[----:B------:R0:W-:Y:S01]  /*0ba0*/  @P2 STG.E desc[UR16][R8.64+0x180], R21 ;  /* 0x0001801508002986 */ /* 0x0001e2000c101910 */
[----:B------:R-:W-:Y:S05]  /*0bb0*/  @!P3 BRA `(.L_x_65) ;  /* 0x000000000020b947 */ /* 0x000fea0003800000 */
[----:B0-----:R-:W-:Y:S01]  /*0bc0*/  IMAD.WIDE.U32 R8, R17, 0x4, R14 ;  /* 0x0000000411087825 */ /* 0x001fe200078e000e */
[----:B------:R-:W-:-:S03]  /*0bd0*/  ISETP.NE.AND P2, PT, R0, 0x1, PT ;  /* 0x000000010000780c */ /* 0x000fc60003f45270 */
[----:B------:R-:W-:-:S05]  /*0be0*/  IMAD.MOV.U32 R17, RZ, RZ, -0x1 ;  /* 0xffffffffff117424 */ /* 0x000fca00078e00ff */
[----:B------:R0:W-:Y:S05]  /*0bf0*/  STG.E desc[UR16][R8.64], R17 ;  /* 0x0000001108007986 */ /* 0x0001ea000c101910 */
[----:B------:R-:W-:Y:S05]  /*0c00*/  @!P2 BRA `(.L_x_65) ;  /* 0x00000000000ca947 */ /* 0x000fea0003800000 */
[----:B------:R-:W-:Y:S01]  /*0c10*/  ISETP.NE.AND P2, PT, R0, 0x2, PT ;  /* 0x000000020000780c */ /* 0x000fe20003f45270 */
[----:B------:R1:W-:-:S12]  /*0c20*/  STG.E desc[UR16][R8.64+0x80], R17 ;  /* 0x0000801108007986 */ /* 0x0003d8000c101910 */
[----:B------:R1:W-:Y:S02]  /*0c30*/  @P2 STG.E desc[UR16][R8.64+0x100], R17 ;  /* 0x0001001108002986 */ /* 0x0003e4000c101910 */
.L_x_65:
[----:B------:R-:W-:Y:S05]  /*0c40*/  BSYNC.RECONVERGENT B1 ;  /* 0x0000000000017941 */ /* 0x000fea0003800200 */
.L_x_64:
[----:B------:R-:W-:Y:S01]  /*0c50*/  ISETP.GE.U32.AND P3, PT, R19, 0xe0, PT ;  /* 0x000000e01300780c */ /* 0x000fe20003f66070 */
[----:B------:R-:W-:Y:S01]  /*0c60*/  BSSY.RECONVERGENT B1, `(.L_x_68) ;  /* 0x0000019000017945 */ /* 0x000fe20003800200 */
[----:B------:R-:W-:Y:S01]  /*0c70*/  ISETP.NE.AND P2, PT, R20, RZ, PT ;  /* 0x000000ff1400720c */ /* 0x000fe20003f45270 */
[----:B------:R-:W-:-:S10]  /*0c80*/  IMAD.MOV.U32 R16, RZ, RZ, R4 ;  /* 0x000000ffff107224 */ /* 0x000fd400078e0004 */
[----:B------:R-:W-:Y:S05]  /*0c90*/  @!P3 BRA `(.L_x_69) ;  /* 0x000000000054b947 */ /* 0x000fea0003800000 */
[----:B------:R-:W-:Y:S01]  /*0ca0*/  LEA.HI R20, R19, 0x1, RZ, 0x1b ;  /* 0x0000000113147811 */ /* 0x000fe200078fd8ff */
[----:B01----:R-:W-:Y:S02]  /*0cb0*/  IMAD.MOV.U32 R17, RZ, RZ, RZ ;  /* 0x000000ffff117224 */ /* 0x003fe400078e00ff */
[----:B------:R-:W-:Y:S01]  /*0cc0*/  IMAD.MOV.U32 R16, RZ, RZ, R4 ;  /* 0x000000ffff107224 */ /* 0x000fe200078e0004 */
[----:B------:R-:W-:-:S07]  /*0cd0*/  LOP3.LUT R20, R20, 0xffffff8, RZ, 0xc0, !PT ;  /* 0x0ffffff814147812 */ /* 0x000fce00078ec0ff */
.L_x_70:
[----:B0-----:R-:W0:Y:S01]  /*0ce0*/  LDCU.64 UR4, c[0x0][0x3c8] ;  /* 0x00007900ff0477ac */ /* 0x001e220008000a00 */
[C---:B--234-:R-:W-:Y:S01]  /*0cf0*/  IADD3 R9, P3, PT, R16.reuse, UR18, RZ ;  /* 0x0000001210097c10 */ /* 0x05cfe2000ff7e0ff */
[----:B------:R-:W-:Y:S02]  /*0d00*/  VIADD R17, R17, 0x8 ;  /* 0x0000000811117836 */ /* 0x000fe40000000000 */
[----:B------:R-:W-:Y:S01]  /*0d10*/  VIADD R16, R16, 0x100 ;  /* 0x0000010010107836 */ /* 0x000fe20000000000 */
[----:B------:R-:W-:Y:S02]  /*0d20*/  IADD3.X R22, PT, PT, RZ, RZ, RZ, P3, !PT ;  /* 0x000000ffff167210 */ /* 0x000fe40001ffe4ff */
[----:B0-----:R-:W-:-:S04]  /*0d30*/  LEA R8, P3, R9, UR4, 0x2 ;  /* 0x0000000409087c11 */ /* 0x001fc8000f8610ff */
[----:B------:R-:W-:Y:S02]  /*0d40*/  LEA.HI.X R9, R9, UR5, R22, 0x2, P3 ;  /* 0x0000000509097c11 */ /* 0x000fe400098f1416 */
[----:B------:R-:W-:-:S03]  /*0d50*/  ISETP.NE.AND P3, PT, R17, R20, PT ;  /* 0x000000141100720c */ /* 0x000fc60003f65270 */
[----:B------:R0:W-:Y:S04]  /*0d60*/  STG.E desc[UR16][R8.64], RZ ;  /* 0x000000ff08007986 */ /* 0x0001e8000c101910 */
[----:B------:R0:W-:Y:S04]  /*0d70*/  STG.E desc[UR16][R8.64+0x80], RZ ;  /* 0x000080ff08007986 */ /* 0x0001e8000c101910 */
[----:B------:R0:W-:Y:S04]  /*0d80*/  STG.E desc[UR16][R8.64+0x100], RZ ;  /* 0x000100ff08007986 */ /* 0x0001e8000c101910 */
[----:B------:R0:W-:Y:S04]  /*0d90*/  STG.E desc[UR16][R8.64+0x180], RZ ;  /* 0x000180ff08007986 */ /* 0x0001e8000c101910 */
[----:B------:R0:W-:Y:S04]  /*0da0*/  STG.E desc[UR16][R8.64+0x200], RZ ;  /* 0x000200ff08007986 */ /* 0x0001e8000c101910 */
[----:B------:R0:W-:Y:S04]  /*0db0*/  STG.E desc[UR16][R8.64+0x280], RZ ;  /* 0x000280ff08007986 */ /* 0x0001e8000c101910 */
[----:B------:R0:W-:Y:S04]  /*0dc0*/  STG.E desc[UR16][R8.64+0x300], RZ ;  /* 0x000300ff08007986 */ /* 0x0001e8000c101910 */
[----:B------:R0:W-:Y:S01]  /*0dd0*/  STG.E desc[UR16][R8.64+0x380], RZ ;  /* 0x000380ff08007986 */ /* 0x0001e2000c101910 */
[----:B------:R-:W-:Y:S05]  /*0de0*/  @P3 BRA `(.L_x_70) ;  /* 0xfffffffc00bc3947 */ /* 0x000fea000383ffff */
.L_x_69:
[----:B------:R-:W-:Y:S05]  /*0df0*/  BSYNC.RECONVERGENT B1 ;  /* 0x0000000000017941 */ /* 0x000fea0003800200 */
.L_x_68:
[----:B------:R-:W-:Y:S04]  /*0e00*/  BSSY.RECONVERGENT B1, `(.L_x_71) ;  /* 0x0000025000017945 */ /* 0x000fe80003800200 */
[----:B------:R-:W-:Y:S05]  /*0e10*/  @!P2 BRA `(.L_x_72) ;  /* 0x00000000008ca947 */ /* 0x000fea0003800000 */
[----:B------:R-:W-:Y:S01]  /*0e20*/  ISETP.GE.U32.AND P4, PT, R18, 0x3, PT ;  /* 0x000000031200780c */ /* 0x000fe20003f86070 */
[----:B------:R-:W-:Y:S01]  /*0e30*/  BSSY.RECONVERGENT B2, `(.L_x_73) ;  /* 0x000000d000027945 */ /* 0x000fe20003800200 */
[----:B------:R-:W-:-:S11]  /*0e40*/  ISETP.NE.AND P3, PT, R0, RZ, PT ;  /* 0x000000ff0000720c */ /* 0x000fd60003f65270 */
[----:B------:R-:W-:Y:S05]  /*0e50*/  @!P4 BRA `(.L_x_74) ;  /* 0x000000000028c947 */ /* 0x000fea0003800000 */
[----:B------:R-:W0:Y:S02]  /*0e60*/  LDCU.64 UR4, c[0x0][0x3c8] ;  /* 0x00007900ff0477ac */ /* 0x000e240008000a00 */
[C---:B01234-:R-:W-:Y:S01]  /*0e70*/  IADD3 R9, P4, PT, R16.reuse, UR18, RZ ;  /* 0x0000001210097c10 */ /* 0x05ffe2000ff9e0ff */
[----:B------:R-:W-:-:S04]  /*0e80*/  VIADD R16, R16, 0x80 ;  /* 0x0000008010107836 */ /* 0x000fc80000000000 */
[----:B------:R-:W-:Y:S01]  /*0e90*/  IMAD.X R20, RZ, RZ, RZ, P4 ;  /* 0x000000ffff147224 */ /* 0x000fe200020e06ff */
[----:B------:R-:W-:-:S04]  /*0ea0*/  LEA R8, P4, R9, UR4, 0x2 ;  /* 0x0000000409087c11 */ /* 0x000fc8000f8810ff */
[----:B------:R-:W-:-:S05]  /*0eb0*/  LEA.HI.X R9, R9, UR5, R20, 0x2, P4 ;  /* 0x0000000509097c11 */ /* 0x000fca000a0f1414 */
[----:B------:R0:W-:Y:S04]  /*0ec0*/  STG.E desc[UR16][R8.64], RZ ;  /* 0x000000ff08007986 */ /* 0x0001e8000c101910 */
[----:B------:R0:W-:Y:S04]  /*0ed0*/  STG.E desc[UR16][R8.64+0x80], RZ ;  /* 0x000080ff08007986 */ /* 0x0001e8000c101910 */
[----:B------:R0:W-:Y:S04]  /*0ee0*/  STG.E desc[UR16][R8.64+0x100], RZ ;  /* 0x000100ff08007986 */ /* 0x0001e8000c101910 */
[----:B------:R0:W-:Y:S02]  /*0ef0*/  STG.E desc[UR16][R8.64+0x180], RZ ;  /* 0x000180ff08007986 */ /* 0x0001e4000c101910 */
.L_x_74:
[----:B------:R-:W-:Y:S05]  /*0f00*/  BSYNC.RECONVERGENT B2 ;  /* 0x0000000000027941 */ /* 0x000fea0003800200 */
.L_x_73:
[----:B------:R-:W-:Y:S05]  /*0f10*/  @!P3 BRA `(.L_x_72) ;  /* 0x00000000004cb947 */ /* 0x000fea0003800000 */
[C---:B------:R-:W-:Y:S01]  /*0f20*/  LOP3.LUT P3, RZ, R19.reuse, 0x20, RZ, 0xc0, !PT ;  /* 0x0000002013ff7812 */ /* 0x040fe2000786c0ff */
[----:B------:R-:W-:Y:S01]  /*0f30*/  BSSY.RECONVERGENT B2, `(.L_x_75) ;  /* 0x000000c000027945 */ /* 0x000fe20003800200 */
[----:B------:R-:W-:-:S11]  /*0f40*/  LOP3.LUT P4, RZ, R19, 0x60, RZ, 0xc0, !PT ;  /* 0x0000006013ff7812 */ /* 0x000fd6000788c0ff */
[----:B------:R-:W0:Y:S02]  /*0f50*/  @!P3 LDC.64 R22, c[0x0][0x3c8] ;  /* 0x0000f200ff16bb82 */ /* 0x000e240000000a00 */
        /* <DEDUP_REMOVED lines=8> */
[----:B------:R0:W-:Y:S02]  /*0fe0*/  STG.E desc[UR16][R8.64+0x80], RZ ;  /* 0x000080ff08007986 */ /* 0x0001e4000c101910 */
.L_x_76:
[----:B------:R-:W-:Y:S05]  /*0ff0*/  BSYNC.RECONVERGENT B2 ;  /* 0x0000000000027941 */ /* 0x000fea0003800200 */
.L_x_75:
[----:B01234-:R-:W-:-:S04]  /*1000*/  @!P3 IADD3 R9, P4, PT, R16, UR18, RZ ;  /* 0x000000121009bc10 */ /* 0x01ffc8000ff9e0ff */
[----:B------:R-:W-:Y:S02]  /*1010*/  @!P3 IADD3.X R16, PT, PT, RZ, RZ, RZ, P4, !PT ;  /* 0x000000ffff10b210 */ /* 0x000fe400027fe4ff */
[----:B------:R-:W-:-:S04]  /*1020*/  @!P3 LEA R8, P4, R9, R22, 0x2 ;  /* 0x000000160908b211 */ /* 0x000fc800078810ff */
[----:B------:R-:W-:-:S05]  /*1030*/  @!P3 LEA.HI.X R9, R9, R23, R16, 0x2, P4 ;  /* 0x000000170909b211 */ /* 0x000fca00020f1410 */
[----:B------:R0:W-:Y:S04]  /*1040*/  @!P3 STG.E desc[UR16][R8.64], RZ ;  /* 0x000000ff0800b986 */ /* 0x0001e8000c101910 */
.L_x_72:
[----:B------:R-:W-:Y:S05]  /*1050*/  BSYNC.RECONVERGENT B1 ;  /* 0x0000000000017941 */ /* 0x000fea0003800200 */
.L_x_71:
[----:B------:R-:W-:Y:S01]  /*1060*/  BSSY.RECONVERGENT B1, `(.L_x_77) ;  /* 0x000001c000017945 */ /* 0x000fe20003800200 */
[----:B------:R-:W-:Y:S02]  /*1070*/  IMAD.U32 R16, RZ, RZ, UR6 ;  /* 0x00000006ff107e24 */ /* 0x000fe4000f8e00ff */
[----:B01----:R-:W-:Y:S02]  /*1080*/  IMAD.U32 R17, RZ, RZ, UR7 ;  /* 0x00000007ff117e24 */ /* 0x003fe4000f8e00ff */
[----:B------:R-:W-:Y:S01]  /*1090*/  IMAD.MOV.U32 R19, RZ, RZ, R4 ;  /* 0x000000ffff137224 */ /* 0x000fe200078e0004 */
[----:B------:R-:W-:Y:S06]  /*10a0*/  @!P0 BRA `(.L_x_78) ;  /* 0x00000000005c8947 */ /* 0x000fec0003800000 */
[----:B------:R-:W-:Y:S02]  /*10b0*/  IMAD.MOV.U32 R20, RZ, RZ, RZ ;  /* 0x000000ffff147224 */ /* 0x000fe400078e00ff */
[----:B------:R-:W-:-:S07]  /*10c0*/  IMAD.MOV.U32 R19, RZ, RZ, R4 ;  /* 0x000000ffff137224 */ /* 0x000fce00078e0004 */
.L_x_79:
[C---:B0-234-:R-:W-:Y:S01]  /*10d0*/  IMAD.WIDE.U32 R8, R19.reuse, 0x8, R16 ;  /* 0x0000000813087825 */ /* 0x05dfe200078e0010 */
[----:B------:R-:W-:-:S03]  /*10e0*/  IADD3 R19, PT, PT, R19, 0x200, RZ ;  /* 0x0000020013137810 */ /* 0x000fc60007ffe0ff */
[----:B------:R-:W-:Y:S01]  /*10f0*/  VIADD R20, R20, 0x10 ;  /* 0x0000001014147836 */ /* 0x000fe20000000000 */
[----:B------:R0:W-:Y:S04]  /*1100*/  STG.E.64 desc[UR16][R8.64], RZ ;  /* 0x000000ff08007986 */ /* 0x0001e8000c101b10 */
[----:B------:R0:W-:Y:S01]  /*1110*/  STG.E.64 desc[UR16][R8.64+0x100], RZ ;  /* 0x000100ff08007986 */ /* 0x0001e2000c101b10 */
[----:B------:R-:W-:-:S03]  /*1120*/  ISETP.NE.AND P0, PT, R20, R5, PT ;  /* 0x000000051400720c */ /* 0x000fc60003f05270 */
        /* <DEDUP_REMOVED lines=15> */
.L_x_78:
[----:B------:R-:W-:Y:S05]  /*1220*/  BSYNC.RECONVERGENT B1 ;  /* 0x0000000000017941 */ /* 0x000fea0003800200 */
.L_x_77:
[----:B------:R-:W-:Y:S05]  /*1230*/  @!P1 BRA `(.L_x_53) ;  /* 0x00000000007c9947 */ /* 0x000fea0003800000 */
[----:B------:R-:W-:Y:S01]  /*1240*/  ISETP.GE.U32.AND P0, PT, R2, 0x7, PT ;  /* 0x000000070200780c */ /* 0x000fe20003f06070 */
[----:B------:R-:W-:-:S12]  /*1250*/  BSSY.RECONVERGENT B1, `(.L_x_80) ;  /* 0x000000c000017945 */ /* 0x000fd80003800200 */
[----:B------:R-:W-:Y:S05]  /*1260*/  @!P0 BRA `(.L_x_81) ;  /* 0x0000000000288947 */ /* 0x000fea0003800000 */
[----:B0-234-:R-:W-:-:S04]  /*1270*/  IMAD.WIDE.U32 R8, R19, 0x8, R16 ;  /* 0x0000000813087825 */ /* 0x01dfc800078e0010 */
        /* <DEDUP_REMOVED lines=9> */
.L_x_81:
[----:B------:R-:W-:Y:S05]  /*1310*/  BSYNC.RECONVERGENT B1 ;  /* 0x0000000000017941 */ /* 0x000fea0003800200 */
.L_x_80:
[----:B------:R-:W-:Y:S05]  /*1320*/  @!P2 BRA `(.L_x_53) ;  /* 0x000000000040a947 */ /* 0x000fea0003800000 */
[----:B------:R-:W-:Y:S02]  /*1330*/  ISETP.GE.U32.AND P0, PT, R18, 0x3, PT ;  /* 0x000000031200780c */ /* 0x000fe40003f06070 */
[----:B------:R-:W-:-:S11]  /*1340*/  ISETP.NE.AND P1, PT, R0, RZ, PT ;  /* 0x000000ff0000720c */ /* 0x000fd60003f25270 */
[----:B01234-:R-:W-:-:S04]  /*1350*/  @P0 IMAD.WIDE.U32 R8, R19, 0x8, R16 ;  /* 0x0000000813080825 */ /* 0x01ffc800078e0010 */
[----:B------:R-:W-:Y:S01]  /*1360*/  @P0 VIADD R19, R19, 0x80 ;  /* 0x0000008013130836 */ /* 0x000fe20000000000 */
[----:B------:R0:W-:Y:S04]  /*1370*/  @P0 STG.E.64 desc[UR16][R8.64], RZ ;  /* 0x000000ff08000986 */ /* 0x0001e8000c101b10 */
[----:B------:R0:W-:Y:S04]  /*1380*/  @P0 STG.E.64 desc[UR16][R8.64+0x100], RZ ;  /* 0x000100ff08000986 */ /* 0x0001e8000c101b10 */
[----:B------:R0:W-:Y:S04]  /*1390*/  @P0 STG.E.64 desc[UR16][R8.64+0x200], RZ ;  /* 0x000200ff08000986 */ /* 0x0001e8000c101b10 */
[----:B------:R0:W-:Y:S01]  /*13a0*/  @P0 STG.E.64 desc[UR16][R8.64+0x300], RZ ;  /* 0x000300ff08000986 */ /* 0x0001e2000c101b10 */
[----:B------:R-:W-:Y:S05]  /*13b0*/  @!P1 BRA `(.L_x_53) ;  /* 0x00000000001c9947 */ /* 0x000fea0003800000 */
[----:B0-----:R-:W-:Y:S01]  /*13c0*/  IMAD.WIDE.U32 R8, R19, 0x8, R16 ;  /* 0x0000000813087825 */ /* 0x001fe200078e0010 */
[----:B------:R-:W-:-:S04]  /*13d0*/  ISETP.NE.AND P0, PT, R0, 0x1, PT ;  /* 0x000000010000780c */ /* 0x000fc80003f05270 */
[----:B------:R0:W-:Y:S09]  /*13e0*/  STG.E.64 desc[UR16][R8.64], RZ ;  /* 0x000000ff08007986 */ /* 0x0001f2000c101b10 */
[----:B------:R-:W-:Y:S05]  /*13f0*/  @!P0 BRA `(.L_x_53) ;  /* 0x00000000000c8947 */ /* 0x000fea0003800000 */
[----:B------:R-:W-:Y:S01]  /*1400*/  ISETP.NE.AND P0, PT, R0, 0x2, PT ;  /* 0x000000020000780c */ /* 0x000fe20003f05270 */
[----:B------:R1:W-:-:S12]  /*1410*/  STG.E.64 desc[UR16][R8.64+0x100], RZ ;  /* 0x000100ff08007986 */ /* 0x0003d8000c101b10 */
[----:B------:R1:W-:Y:S02]  /*1420*/  @P0 STG.E.64 desc[UR16][R8.64+0x200], RZ ;  /* 0x000200ff08000986 */ /* 0x0003e4000c101b10 */
.L_x_53:
[----:B------:R-:W-:Y:S05]  /*1430*/  BSYNC.RECONVERGENT B0 ;  /* 0x0000000000007941 */ /* 0x000fea0003800200 */
.L_x_52:
[----:B------:R-:W-:Y:S01]  /*1440*/  ISETP.NE.AND P0, PT, R4, RZ, PT ;  /* 0x000000ff0400720c */ /* 0x000fe20003f05270 */
[----:B------:R-:W-:-:S12]  /*1450*/  BSSY.RECONVERGENT B0, `(.L_x_82) ;  /* 0x0000011000007945 */ /* 0x000fd80003800200 */
[----:B------:R-:W-:Y:S05]  /*1460*/  @P0 BRA `(.L_x_83) ;  /* 0x00000000003c0947 */ /* 0x000fea0003800000 */
[----:B------:R-:W0:Y:S01]  /*1470*/  S2UR UR5, SR_CgaCtaId ;  /* 0x00000000000579c3 */ /* 0x000e220000008800 */
[----:B------:R-:W-:Y:S01]  /*1480*/  UMOV UR4, 0x400 ;  /* 0x0000040000047882 */ /* 0x000fe20000000000 */
[C---:B-----5:R-:W-:Y:S01]  /*1490*/  IMAD.WIDE R6, R37.reuse, 0x8, R6 ;  /* 0x0000000825067825 */ /* 0x060fe200078e0206 */
[----:B------:R0:W-:Y:S03]  /*14a0*/  STG.E desc[UR16][R12.64], R37 ;  /* 0x000000250c007986 */ /* 0x0001e6000c101910 */
[----:B01234-:R-:W-:Y:S02]  /*14b0*/  IMAD.MOV.U32 R8, RZ, RZ, 0x0 ;  /* 0x00000000ff087424 */ /* 0x01ffe400078e00ff */
[----:B------:R-:W-:Y:S02]  /*14c0*/  IMAD.MOV.U32 R9, RZ, RZ, 0x3ff00000 ;  /* 0x3ff00000ff097424 */ /* 0x000fe400078e00ff */
[----:B------:R-:W-:-:S03]  /*14d0*/  IMAD.WIDE R18, R37, 0x4, R14 ;  /* 0x0000000425127825 */ /* 0x000fc600078e020e */
[----:B------:R0:W-:Y:S01]  /*14e0*/  STG.E.64 desc[UR16][R6.64], R8 ;  /* 0x0000000806007986 */ /* 0x0001e2000c101b10 */
[----:B------:R-:W-:Y:S02]  /*14f0*/  IMAD.MOV.U32 R16, RZ, RZ, 0x1 ;  /* 0x00000001ff107424 */ /* 0x000fe400078e00ff */
[----:B------:R-:W-:Y:S01]  /*1500*/  IMAD.MOV.U32 R17, RZ, RZ, 0x1 ;  /* 0x00000001ff117424 */ /* 0x000fe200078e00ff */
[----:B------:R0:W-:Y:S04]  /*1510*/  STG.E desc[UR16][R18.64], RZ ;  /* 0x000000ff12007986 */ /* 0x0001e8000c101910 */
[----:B------:R0:W-:Y:S01]  /*1520*/  STG.E desc[UR16][R10.64], R37 ;  /* 0x000000250a007986 */ /* 0x0001e2000c101910 */
[----:B------:R-:W-:-:S03]  /*1530*/  ULEA UR4, UR5, UR4, 0x18 ;  /* 0x0000000405047291 */ /* 0x000fc6000f8ec0ff */
[----:B------:R0:W-:Y:S06]  /*1540*/  STG.E desc[UR16][R10.64+0x4], RZ ;  /* 0x000004ff0a007986 */ /* 0x0001ec000c101910 */
[----:B------:R0:W-:Y:S03]  /*1550*/  STS.64 [UR4], R16 ;  /* 0x00000010ff007988 */ /* 0x0001e60008000a04 */
.L_x_83:
[----:B------:R-:W-:Y:S05]  /*1560*/  BSYNC.RECONVERGENT B0 ;  /* 0x0000000000007941 */ /* 0x000fea0003800200 */
.L_x_82:
[----:B------:R-:W1:Y:S08]  /*1570*/  S2UR UR5, SR_CgaCtaId ;  /* 0x00000000000579c3 */ /* 0x000e700000008800 */
[----:B------:R-:W-:Y:S06]  /*1580*/  BAR.SYNC.DEFER_BLOCKING 0x0 ;  /* 0x0000000000007b1d */ /* 0x000fec0000010000 */
[----:B------:R-:W-:-:S02]  /*1590*/  UMOV UR4, 0x400 ;  /* 0x0000040000047882 */ /* 0x000fc40000000000 */
[----:B0-----:R-:W0:Y:S01]  /*15a0*/  LDC.64 R16, c[0x0][0x3e0] ;  /* 0x0000f800ff107b82 */ /* 0x001e220000000a00 */
[----:B-1----:R-:W-:-:S06]  /*15b0*/  ULEA UR4, UR5, UR4, 0x18 ;  /* 0x0000000405047291 */ /* 0x002fcc000f8ec0ff */
[----:B------:R-:W-:Y:S01]  /*15c0*/  MOV R19, UR4 ;  /* 0x0000000400137c02 */ /* 0x000fe20008000f00 */
[----:B0----5:R-:W-:-:S04]  /*15d0*/  IMAD.WIDE R16, R37, 0x4, R16 ;  /* 0x0000000425107825 */ /* 0x021fc800078e0210 */
[----:B------:R-:W0:Y:S02]  /*15e0*/  LDS R7, [R19] ;  /* 0x0000000013077984 */ /* 0x000e240000000800 */
[----:B0-----:R-:W-:-:S13]  /*15f0*/  ISETP.GE.AND P1, PT, R7, 0x1, PT ;  /* 0x000000010700780c */ /* 0x001fda0003f26270 */
[----:B------:R-:W-:Y:S05]  /*1600*/  @!P1 BRA `(.L_x_84) ;  /* 0x0000000800ec9947 */ /* 0x000fea0003800000 */
[----:B------:R-:W-:-:S07]  /*1610*/  IMAD.MOV.U32 R35, RZ, RZ, RZ ;  /* 0x000000ffff237224 */ /* 0x000fce00078e00ff */
.L_x_100:
[----:B--234-:R-:W-:Y:S01]  /*1620*/  IMAD.WIDE.U32 R8, R35, 0x4, R12 ;  /* 0x0000000423087825 */ /* 0x01cfe200078e000c */
[----:B0-----:R-:W0:Y:S04]  /*1630*/  LDC.64 R6, c[0x0][0x390] ;  /* 0x0000e400ff067b82 */ /* 0x001e280000000a00 */
[----:B------:R-:W0:Y:S02]  /*1640*/  LDG.E R33, desc[UR16][R8.64] ;  /* 0x0000001008217981 */ /* 0x000e24000c1e1900 */
[----:B0-----:R-:W-:-:S05]  /*1650*/  IMAD.WIDE R6, R33, 0x4, R6 ;  /* 0x0000000421067825 */ /* 0x001fca00078e0206 */
[----:B------:R-:W2:Y:S04]  /*1660*/  LDG.E R31, desc[UR16][R6.64+0x4] ;  /* 0x00000410061f7981 */ /* 0x000ea8000c1e1900 */
[----:B------:R-:W2:Y:S01]  /*1670*/  LDG.E R0, desc[UR16][R6.64] ;  /* 0x0000001006007981 */ /* 0x000ea2000c1e1900 */
[----:B------:R-:W-:Y:S01]  /*1680*/  ISETP.NE.AND P1, PT, R33, R37, PT ;  /* 0x000000252100720c */ /* 0x000fe20003f25270 */
[----:B------:R-:W-:Y:S02]  /*1690*/  VIADD R35, R35, 0x1 ;  /* 0x0000000123237836 */ /* 0x000fe40000000000 */
[----:B--2---:R-:W-:-:S10]  /*16a0*/  IMAD.IADD R31, R31, 0x1, -R0 ;  /* 0x000000011f1f7824 */ /* 0x004fd400078e0a00 */
[----:B------:R-:W-:Y:S05]  /*16b0*/  @!P1 BRA `(.L_x_85) ;  /* 0x0000000400749947 */ /* 0x000fea0003800000 */
[----:B------:R-:W0:Y:S02]  /*16c0*/  LDC.64 R8, c[0x0][0x3e0] ;  /* 0x0000f800ff087b82 */ /* 0x000e240000000a00 */
[----:B0-----:R-:W-:-:S05]  /*16d0*/  IMAD.WIDE R8, R33, 0x4, R8 ;  /* 0x0000000421087825 */ /* 0x001fca00078e0208 */
[----:B------:R-:W2:Y:S04]  /*16e0*/  LDG.E R19, desc[UR16][R8.64] ;  /* 0x0000001008137981 */ /* 0x000ea8000c1e1900 */
[----:B------:R-:W3:Y:S01]  /*16f0*/  LDG.E R0, desc[UR16][R8.64+0x4] ;  /* 0x0000041008007981 */ /* 0x000ee2000c1e1900 */
[----:B------:R-:W-:Y:S02]  /*1700*/  IMAD.U32 R18, RZ, RZ, UR6 ;  /* 0x00000006ff127e24 */ /* 0x000fe4000f8e00ff */
[----:B--2---:R-:W-:Y:S01]  /*1710*/  IMAD.IADD R39, R19, 0x1, R4 ;  /* 0x0000000113277824 */ /* 0x004fe200078e0204 */
[----:B------:R-:W-:Y:S01]  /*1720*/  MOV R19, UR7 ;  /* 0x0000000700137c02 */ /* 0x000fe20008000f00 */
[----:B---3--:R-:W-:Y:S02]  /*1730*/  VIADD R0, R0, 0xffffffff ;  /* 0xffffffff00007836 */ /* 0x008fe40000000000 */
[----:B------:R-:W-:-:S03]  /*1740*/  IMAD.WIDE R18, R33, 0x8, R18 ;  /* 0x0000000821127825 */ /* 0x000fc600078e0212 */
[----:B------:R-:W-:-:S13]  /*1750*/  ISETP.GE.AND P1, PT, R39, R0, PT ;  /* 0x000000002700720c */ /* 0x000fda0003f26270 */
[----:B------:R-:W-:Y:S05]  /*1760*/  @P1 BRA `(.L_x_86) ;  /* 0x0000000000e41947 */ /* 0x000fea0003800000 */
.L_x_92:
[----:B------:R-:W-:Y:S05]  /*1770*/  YIELD ;  /* 0x0000000000007946 */ /* 0x000fea0003800000 */
[----:B------:R-:W0:Y:S01]  /*1780*/  LDCU.64 UR4, c[0x0][0x3d8] ;  /* 0x00007b00ff0477ac */ /* 0x000e220008000a00 */
[----:B------:R-:W2:Y:S04]  /*1790*/  LDG.E R0, desc[UR16][R16.64] ;  /* 0x0000001010007981 */ /* 0x000ea8000c1e1900 */
[----:B------:R-:W2:Y:S01]  /*17a0*/  LDG.E R29, desc[UR16][R16.64+0x4] ;  /* 0x00000410101d7981 */ /* 0x000ea2000c1e1900 */
[----:B0-----:R-:W-:-:S02]  /*17b0*/  IMAD.U32 R22, RZ, RZ, UR4 ;  /* 0x00000004ff167e24 */ /* 0x001fc4000f8e00ff */
[----:B------:R-:W-:Y:S02]  /*17c0*/  IMAD.U32 R23, RZ, RZ, UR5 ;  /* 0x00000005ff177e24 */ /* 0x000fe4000f8e00ff */
[----:B------:R-:W-:-:S05]  /*17d0*/  IMAD.WIDE R24, R39, 0x8, R22 ;  /* 0x0000000827187825 */ /* 0x000fca00078e0216 */
[----:B------:R-:W3:Y:S04]  /*17e0*/  LDG.E.64 R20, desc[UR16][R24.64] ;  /* 0x0000001018147981 */ /* 0x000ee8000c1e1b00 */
[----:B------:R-:W3:Y:S01]  /*17f0*/  LDG.E.64 R26, desc[UR16][R24.64+0x8] ;  /* 0x00000810181a7981 */ /* 0x000ee2000c1e1b00 */
[----:B--2---:R-:W-:Y:S01]  /*1800*/  ISETP.GE.AND P1, PT, R0, R29, PT ;  /* 0x0000001d0000720c */ /* 0x004fe20003f26270 */
[----:B------:R-:W-:Y:S02]  /*1810*/  IMAD.MOV.U32 R45, RZ, RZ, R0 ;  /* 0x000000ffff2d7224 */ /* 0x000fe400078e0000 */
[----:B------:R-:W-:Y:S01]  /*1820*/  VIADD R2, R29, 0xffffffff ;  /* 0xffffffff1d027836 */ /* 0x000fe20000000000 */
[----:B---3--:R-:W-:-:S09]  /*1830*/  DADD R20, R20, -R26 ;  /* 0x0000000014147229 */ /* 0x008fd2000000081a */
[----:B------:R-:W-:Y:S05]  /*1840*/  @P1 BRA `(.L_x_87) ;  /* 0x0000000000801947 */ /* 0x000fea0003800000 */
[----:B------:R-:W0:Y:S01]  /*1850*/  LDC.64 R22, c[0x0][0x3d8] ;  /* 0x0000f600ff167b82 */ /* 0x000e220000000a00 */
[----:B------:R-:W-:Y:S01]  /*1860*/  BSSY.RECONVERGENT B0, `(.L_x_87) ;  /* 0x000001e000007945 */ /* 0x000fe20003800200 */
[----:B------:R-:W-:Y:S02]  /*1870*/  IMAD.MOV.U32 R30, RZ, RZ, R2 ;  /* 0x000000ffff1e7224 */ /* 0x000fe400078e0002 */
[----:B------:R-:W-:-:S07]  /*1880*/  IMAD.MOV.U32 R41, RZ, RZ, R0 ;  /* 0x000000ffff297224 */ /* 0x000fce00078e0000 */
.L_x_91:
[----:B------:R-:W-:-:S04]  /*1890*/  IADD3 R24, PT, PT, -R41, R30, RZ ;  /* 0x0000001e29187210 */ /* 0x000fc80007ffe1ff */
[----:B------:R-:W-:-:S04]  /*18a0*/  LEA.HI R24, R24, R24, RZ, 0x1 ;  /* 0x0000001818187211 */ /* 0x000fc800078f08ff */
[----:B------:R-:W-:-:S05]  /*18b0*/  LEA.HI.SX32 R43, R24, R41, 0x1f ;  /* 0x00000029182b7211 */ /* 0x000fca00078ffaff */
[----:B0-----:R-:W-:-:S05]  /*18c0*/  IMAD.WIDE R28, R43, 0x8, R22 ;  /* 0x000000082b1c7825 */ /* 0x001fca00078e0216 */
[----:B------:R-:W2:Y:S04]  /*18d0*/  LDG.E.64 R24, desc[UR16][R28.64] ;  /* 0x000000101c187981 */ /* 0x000ea8000c1e1b00 */
[----:B------:R-:W2:Y:S01]  /*18e0*/  LDG.E.64 R26, desc[UR16][R28.64+0x8] ;  /* 0x000008101c1a7981 */ /* 0x000ea2000c1e1b00 */
[----:B------:R-:W-:Y:S01]  /*18f0*/  BSSY.RELIABLE B1, `(.L_x_88) ;  /* 0x000000e000017945 */ /* 0x000fe20003800100 */
[----:B--2---:R-:W-:-:S08]  /*1900*/  DADD R26, R24, -R26 ;  /* 0x00000000181a7229 */ /* 0x004fd0000000081a */
[----:B------:R-:W-:-:S14]  /*1910*/  DSETP.GE.AND P1, PT, R26, R20, PT ;  /* 0x000000141a00722a */ /* 0x000fdc0003f26000 */
[----:B------:R-:W-:Y:S05]  /*1920*/  @!P1 BRA `(.L_x_89) ;  /* 0x0000000000289947 */ /* 0x000fea0003800000 */
[----:B------:R-:W-:Y:S01]  /*1930*/  ISETP.NE.AND P1, PT, R43, R0, PT ;  /* 0x000000002b00720c */ /* 0x000fe20003f25270 */
[----:B------:R-:W-:-:S12]  /*1940*/  IMAD.MOV.U32 R45, RZ, RZ, R0 ;  /* 0x000000ffff2d7224 */ /* 0x000fd800078e0000 */
[----:B------:R-:W-:Y:S05]  /*1950*/  @!P1 BREAK.RELIABLE B1 ;  /* 0x0000000000019942 */ /* 0x000fea0003800100 */
[----:B------:R-:W-:Y:S05]  /*1960*/  @!P1 BRA `(.L_x_90) ;  /* 0x0000000000349947 */ /* 0x000fea0003800000 */
[----:B------:R-:W2:Y:S01]  /*1970*/  LDG.E.64 R28, desc[UR16][R28.64+-0x8] ;  /* 0xfffff8101c1c7981 */ /* 0x000ea2000c1e1b00 */
[----:B------:R-:W-:Y:S01]  /*1980*/  IMAD.MOV.U32 R45, RZ, RZ, R43 ;  /* 0x000000ffff2d7224 */ /* 0x000fe200078e002b */
[----:B--2---:R-:W-:-:S08]  /*1990*/  DADD R24, -R24, R28 ;  /* 0x0000000018187229 */ /* 0x004fd0000000011c */
[----:B------:R-:W-:-:S14]  /*19a0*/  DSETP.GEU.AND P1, PT, R24, R20, PT ;  /* 0x000000141800722a */ /* 0x000fdc0003f2e000 */
[----:B------:R-:W-:Y:S05]  /*19b0*/  @!P1 BREAK.RELIABLE B1 ;  /* 0x0000000000019942 */ /* 0x000fea0003800100 */
[----:B------:R-:W-:Y:S05]  /*19c0*/  @!P1 BRA `(.L_x_90) ;  /* 0x00000000001c9947 */ /* 0x000fea0003800000 */
.L_x_89:
[----:B------:R-:W-:Y:S05]  /*19d0*/  BSYNC.RELIABLE B1 ;  /* 0x0000000000017941 */ /* 0x000fea0003800100 */
.L_x_88:
[----:B------:R-:W-:-:S14]  /*19e0*/  DSETP.GEU.AND P1, PT, R26, R20, PT ;  /* 0x000000141a00722a */ /* 0x000fdc0003f2e000 */
[C---:B------:R-:W-:Y:S02]  /*19f0*/  @!P1 VIADD R41, R43.reuse, 0x1 ;  /* 0x000000012b299836 */ /* 0x040fe40000000000 */
[----:B------:R-:W-:-:S05]  /*1a00*/  @P1 VIADD R30, R43, 0xffffffff ;  /* 0xffffffff2b1e1836 */ /* 0x000fca0000000000 */
[----:B------:R-:W-:-:S13]  /*1a10*/  ISETP.GT.AND P1, PT, R41, R30, PT ;  /* 0x0000001e2900720c */ /* 0x000fda0003f24270 */
[----:B------:R-:W-:Y:S05]  /*1a20*/  @!P1 BRA `(.L_x_91) ;  /* 0xfffffffc00989947 */ /* 0x000fea000383ffff */
[----:B------:R-:W-:-:S07]  /*1a30*/  IMAD.MOV.U32 R45, RZ, RZ, R43 ;  /* 0x000000ffff2d7224 */ /* 0x000fce00078e002b */
.L_x_90:
[----:B------:R-:W-:Y:S05]  /*1a40*/  BSYNC.RECONVERGENT B0 ;  /* 0x0000000000007941 */ /* 0x000fea0003800200 */
.L_x_87:
[----:B------:R-:W-:-:S06]  /*1a50*/  IMAD.WIDE R22, R45, 0x8, R22 ;  /* 0x000000082d167825 */ /* 0x000fcc00078e0216 */
[----:B------:R-:W2:Y:S01]  /*1a60*/  LDG.E.64 R22, desc[UR16][R22.64] ;  /* 0x0000001016167981 */ /* 0x000ea2000c1e1b00 */
[----:B------:R-:W-:-:S04]  /*1a70*/  IMAD.IADD R2, R2, 0x1, -R45 ;  /* 0x0000000102027824 */ /* 0x000fc800078e0a2d */
[----:B------:R-:W2:Y:S02]  /*1a80*/  I2F.F64 R24, R2 ;  /* 0x0000000200187312 */ /* 0x000ea40000201c00 */
[----:B--2---:R-:W-:-:S07]  /*1a90*/  DFMA R24, -R20, R24, R22 ;  /* 0x000000181418722b */ /* 0x004fce0000000116 */
[----:B------:R0:W-:Y:S04]  /*1aa0*/  REDG.E.ADD.F64.RN.STRONG.GPU desc[UR16][R18.64], R24 ;  /* 0x00000018120079a6 */ /* 0x0001e8000c12ff10 */
[----:B------:R-:W2:Y:S01]  /*1ab0*/  LDG.E R0, desc[UR16][R8.64+0x4] ;  /* 0x0000041008007981 */ /* 0x000ea2000c1e1900 */
[----:B------:R-:W-:Y:S01]  /*1ac0*/  IADD3 R39, PT, PT, R39, 0x20, RZ ;  /* 0x0000002027277810 */ /* 0x000fe20007ffe0ff */
[----:B--2---:R-:W-:-:S05]  /*1ad0*/  VIADD R0, R0, 0xffffffff ;  /* 0xffffffff00007836 */ /* 0x004fca0000000000 */
[----:B------:R-:W-:-:S13]  /*1ae0*/  ISETP.GE.AND P1, PT, R39, R0, PT ;  /* 0x000000002700720c */ /* 0x000fda0003f26270 */
[----:B0-----:R-:W-:Y:S05]  /*1af0*/  @!P1 BRA `(.L_x_92) ;  /* 0xfffffffc001c9947 */ /* 0x001fea000383ffff */
.L_x_86:
[----:B------:R-:W-:Y:S05]  /*1b00*/  WARPSYNC.ALL ;  /* 0x0000000000007948 */ /* 0x000fea0003800000 */
[----:B------:R-:W-:Y:S06]  /*1b10*/  BAR.SYNC.DEFER_BLOCKING 0x0 ;  /* 0x0000000000007b1d */ /* 0x000fec0000010000 */
[----:B------:R-:W2:Y:S04]  /*1b20*/  LDG.E R9, desc[UR16][R16.64+0x4] ;  /* 0x0000041010097981 */ /* 0x000ea8000c1e1900 */
[----:B------:R-:W3:Y:S01]  /*1b30*/  LDG.E R21, desc[UR16][R16.64] ;  /* 0x0000001010157981 */ /* 0x000ee2000c1e1900 */
[----:B--2---:R-:W-:-:S04]  /*1b40*/  IADD3 R0, PT, PT, R9, -0x2, -R4 ;  /* 0xfffffffe09007810 */ /* 0x004fc80007ffe804 */
[----:B---3--:R-:W-:-:S13]  /*1b50*/  ISETP.GE.AND P1, PT, R0, R21, PT ;  /* 0x000000150000720c */ /* 0x008fda0003f26270 */
[----:B------:R-:W-:Y:S05]  /*1b60*/  @!P1 BRA `(.L_x_85) ;  /* 0x0000000000489947 */ /* 0x000fea0003800000 */
[----:B------:R-:W0:Y:S02]  /*1b70*/  LDC.64 R8, c[0x0][0x3d0] ;  /* 0x0000f400ff087b82 */ /* 0x000e240000000a00 */
[----:B0-----:R-:W-:-:S07]  /*1b80*/  IMAD.WIDE R8, R33, 0x8, R8 ;  /* 0x0000000821087825 */ /* 0x001fce00078e0208 */
.L_x_93:
[----:B------:R-:W0:Y:S01]  /*1b90*/  LDC.64 R20, c[0x0][0x3d8] ;  /* 0x0000f600ff147b82 */ /* 0x000e220000000a00 */
[----:B------:R-:W2:Y:S01]  /*1ba0*/  LDG.E.64 R28, desc[UR16][R8.64] ;  /* 0x00000010081c7981 */ /* 0x000ea2000c1e1b00 */
[----:B0-----:R-:W-:-:S05]  /*1bb0*/  IMAD.WIDE R20, R0, 0x8, R20 ;  /* 0x0000000800147825 */ /* 0x001fca00078e0214 */
[----:B------:R-:W3:Y:S04]  /*1bc0*/  LDG.E.64 R24, desc[UR16][R20.64] ;  /* 0x0000001014187981 */ /* 0x000ee8000c1e1b00 */
[----:B------:R-:W3:Y:S01]  /*1bd0*/  LDG.E.64 R26, desc[UR16][R20.64+0x8] ;  /* 0x00000810141a7981 */ /* 0x000ee2000c1e1b00 */
[----:B------:R-:W-:Y:S05]  /*1be0*/  YIELD ;  /* 0x0000000000007946 */ /* 0x000fea0003800000 */
[----:B---3--:R-:W-:-:S08]  /*1bf0*/  DADD R22, R24, -R26 ;  /* 0x0000000018167229 */ /* 0x008fd0000000081a */
[----:B--2---:R-:W-:-:S14]  /*1c00*/  DSETP.GE.AND P1, PT, R22, R28, PT ;  /* 0x0000001c1600722a */ /* 0x004fdc0003f26000 */
[----:B------:R-:W-:Y:S05]  /*1c10*/  @!P1 BRA `(.L_x_85) ;  /* 0x00000000001c9947 */ /* 0x000fea0003800000 */
[----:B------:R-:W-:-:S08]  /*1c20*/  DADD R20, -R24, R28 ;  /* 0x0000000018147229 */ /* 0x000fd0000000011c */
[----:B------:R-:W-:-:S07]  /*1c30*/  DADD R20, R26, R20 ;  /* 0x000000001a147229 */ /* 0x000fce0000000014 */
[----:B------:R0:W-:Y:S04]  /*1c40*/  REDG.E.ADD.F64.RN.STRONG.GPU desc[UR16][R18.64], R20 ;  /* 0x00000014120079a6 */ /* 0x0001e8000c12ff10 */
[----:B------:R-:W2:Y:S01]  /*1c50*/  LDG.E R23, desc[UR16][R16.64] ;  /* 0x0000001010177981 */ /* 0x000ea2000c1e1900 */
[----:B------:R-:W-:-:S05]  /*1c60*/  VIADD R0, R0, 0xffffffe0 ;  /* 0xffffffe000007836 */ /* 0x000fca0000000000 */
[----:B--2---:R-:W-:-:S13]  /*1c70*/  ISETP.GE.AND P1, PT, R0, R23, PT ;  /* 0x000000170000720c */ /* 0x004fda0003f26270 */
[----:B0-----:R-:W-:Y:S05]  /*1c80*/  @P1 BRA `(.L_x_93) ;  /* 0xfffffffc00c01947 */ /* 0x001fea000383ffff */
.L_x_85:
[----:B------:R-:W-:Y:S01]  /*1c90*/  ISETP.GE.AND P1, PT, R4, R31, PT ;  /* 0x0000001f0400720c */ /* 0x000fe20003f26270 */
[----:B------:R-:W-:Y:S05]  /*1ca0*/  WARPSYNC.ALL ;  /* 0x0000000000007948 */ /* 0x000fea0003800000 */
[----:B------:R-:W-:Y:S07]  /*1cb0*/  BAR.SYNC.DEFER_BLOCKING 0x0 ;  /* 0x0000000000007b1d */ /* 0x000fee0000010000 */
[----:B------:R-:W-:Y:S05]  /*1cc0*/  @P1 BRA `(.L_x_94) ;  /* 0x0000000400181947 */ /* 0x000fea0003800000 */
[----:B------:R-:W-:Y:S02]  /*1cd0*/  IMAD.U32 R8, RZ, RZ, UR10 ;  /* 0x0000000aff087e24 */ /* 0x000fe4000f8e00ff */
[----:B------:R-:W-:Y:S02]  /*1ce0*/  IMAD.U32 R9, RZ, RZ, UR11 ;  /* 0x0000000bff097e24 */ /* 0x000fe4000f8e00ff */
[----:B------:R-:W-:Y:S02]  /*1cf0*/  IMAD.MOV.U32 R0, RZ, RZ, R4 ;  /* 0x000000ffff007224 */ /* 0x000fe400078e0004 */
[----:B------:R-:W-:-:S04]  /*1d00*/  IMAD.WIDE R28, R33, 0x4, R14 ;  /* 0x00000004211c7825 */ /* 0x000fc800078e020e */
[----:B------:R-:W-:-:S07]  /*1d10*/  IMAD.WIDE R18, R33, 0x8, R8 ;  /* 0x0000000821127825 */ /* 0x000fce00078e0208 */
.L_x_99:
[----:B0-----:R-:W2:Y:S01]  /*1d20*/  LDG.E R23, desc[UR16][R6.64] ;  /* 0x0000001006177981 */ /* 0x001ea2000c1e1900 */
[----:B------:R-:W0:Y:S01]  /*1d30*/  LDC.64 R20, c[0x0][0x388] ;  /* 0x0000e200ff147b82 */ /* 0x000e220000000a00 */
[----:B--2---:R-:W-:-:S04]  /*1d40*/  IMAD.IADD R23, R23, 0x1, R0 ;  /* 0x0000000117177824 */ /* 0x004fc800078e0200 */
[----:B0-----:R-:W-:-:S05]  /*1d50*/  IMAD.WIDE R20, R23, 0x4, R20 ;  /* 0x0000000417147825 */ /* 0x001fca00078e0214 */
[----:B------:R-:W2:Y:S01]  /*1d60*/  LDG.E R23, desc[UR16][R20.64] ;  /* 0x0000001014177981 */ /* 0x000ea2000c1e1900 */
[----:B------:R-:W-:Y:S05]  /*1d70*/  YIELD ;  /* 0x0000000000007946 */ /* 0x000fea0003800000 */
[----:B--2---:R-:W-:-:S13]  /*1d80*/  ISETP.NE.AND P1, PT, R23, RZ, PT ;  /* 0x000000ff1700720c */ /* 0x004fda0003f25270 */
[----:B------:R-:W-:Y:S05]  /*1d90*/  @!P1 BRA `(.L_x_94) ;  /* 0x0000000000e49947 */ /* 0x000fea0003800000 */
[----:B------:R-:W-:Y:S01]  /*1da0*/  IMAD.WIDE R20, R23, 0x4, R14 ;  /* 0x0000000417147825 */ /* 0x000fe200078e020e */
[----:B------:R0:W5:Y:S04]  /*1db0*/  LDG.E R22, desc[UR16][R28.64] ;  /* 0x000000101c167981 */ /* 0x000168000c1e1900 */
[----:B------:R-:W2:Y:S01]  /*1dc0*/  LDG.E R2, desc[UR16][R20.64] ;  /* 0x0000001014027981 */ /* 0x000ea2000c1e1900 */
[----:B------:R-:W-:Y:S01]  /*1dd0*/  BSSY.RECONVERGENT B0, `(.L_x_95) ;  /* 0x0000017000007945 */ /* 0x000fe20003800200 */
[----:B--2---:R-:W-:-:S13]  /*1de0*/  ISETP.NE.AND P1, PT, R2, -0x1, PT ;  /* 0xffffffff0200780c */ /* 0x004fda0003f25270 */
[----:B0-----:R-:W-:Y:S05]  /*1df0*/  @P1 BRA `(.L_x_96) ;  /* 0x0000000000501947 */ /* 0x001fea0003800000 */
[----:B------:R-:W0:Y:S01]  /*1e00*/  S2R R25, SR_LANEID ;  /* 0x0000000000197919 */ /* 0x000e220000000000 */
[----:B------:R-:W1:Y:S01]  /*1e10*/  S2UR UR5, SR_CgaCtaId ;  /* 0x00000000000579c3 */ /* 0x000e620000008800 */
[----:B------:R-:W-:Y:S01]  /*1e20*/  VOTEU.ANY UR8, UPT, PT ;  /* 0x0000000000087886 */ /* 0x000fe200038e0100 */
[----:B------:R-:W-:Y:S01]  /*1e30*/  UMOV UR4, 0x400 ;  /* 0x0000040000047882 */ /* 0x000fe20000000000 */
[----:B------:R-:W0:Y:S01]  /*1e40*/  FLO.U32 R30, UR8 ;  /* 0x00000008001e7d00 */ /* 0x000e2200080e0000 */
[----:B------:R-:W2:Y:S01]  /*1e50*/  S2R R2, SR_LTMASK ;  /* 0x0000000000027919 */ /* 0x000ea20000003900 */
[----:B-----5:R-:W-:-:S05]  /*1e60*/  VIADD R27, R22, 0x1 ;  /* 0x00000001161b7836 */ /* 0x020fca0000000000 */
[----:B------:R-:W-:Y:S01]  /*1e70*/  STG.E desc[UR16][R20.64], R27 ;  /* 0x0000001b14007986 */ /* 0x000fe2000c101910 */
[----:B------:R-:W3:Y:S01]  /*1e80*/  POPC R26, UR8 ;  /* 0x00000008001a7d09 */ /* 0x000ee20008000000 */
[----:B-1----:R-:W-:Y:S01]  /*1e90*/  ULEA UR4, UR5, UR4, 0x18 ;  /* 0x0000000405047291 */ /* 0x002fe2000f8ec0ff */
[----:B0-----:R-:W-:Y:S02]  /*1ea0*/  ISETP.EQ.U32.AND P1, PT, R30, R25, PT ;  /* 0x000000191e00720c */ /* 0x001fe40003f22070 */
[----:B--2---:R-:W-:-:S06]  /*1eb0*/  LOP3.LUT R32, R2, UR8, RZ, 0xc0, !PT ;  /* 0x0000000802207c12 */ /* 0x004fcc000f8ec0ff */
[----:B------:R-:W0:Y:S05]  /*1ec0*/  POPC R32, R32 ;  /* 0x0000002000207309 */ /* 0x000e2a0000000000 */
[----:B---3--:R-:W1:Y:S04]  /*1ed0*/  @P1 ATOMS.ADD R39, [UR4], R26 ;  /* 0x0000001aff27198c */ /* 0x008e680008000004 */
[----:B-1----:R-:W0:Y:S02]  /*1ee0*/  SHFL.IDX PT, R25, R39, R30, 0x1f ;  /* 0x00001f1e27197589 */ /* 0x002e2400000e0000 */
[----:B0-----:R-:W-:-:S05]  /*1ef0*/  IADD3 R25, PT, PT, R25, R32, RZ ;  /* 0x0000002019197210 */ /* 0x001fca0007ffe0ff */
[----:B------:R-:W-:-:S05]  /*1f00*/  IMAD.WIDE R24, R25, 0x4, R12 ;  /* 0x0000000419187825 */ /* 0x000fca00078e020c */
[----:B------:R0:W-:Y:S04]  /*1f10*/  STG.E desc[UR16][R24.64], R23 ;  /* 0x0000001718007986 */ /* 0x0001e8000c101910 */
[----:B------:R0:W5:Y:S04]  /*1f20*/  LDG.E R2, desc[UR16][R20.64] ;  /* 0x0000001014027981 */ /* 0x000168000c1e1900 */
[----:B------:R0:W5:Y:S02]  /*1f30*/  LDG.E R22, desc[UR16][R28.64] ;  /* 0x000000101c167981 */ /* 0x000164000c1e1900 */
.L_x_96:
[----:B------:R-:W-:Y:S05]  /*1f40*/  BSYNC.RECONVERGENT B0 ;  /* 0x0000000000007941 */ /* 0x000fea0003800200 */
.L_x_95:
[----:B0----5:R-:W-:Y:S01]  /*1f50*/  VIADD R21, R22, 0x1 ;  /* 0x0000000116157836 */ /* 0x021fe20000000000 */
[----:B------:R-:W-:Y:S04]  /*1f60*/  BSSY.RECONVERGENT B0, `(.L_x_97) ;  /* 0x0000019000007945 */ /* 0x000fe80003800200 */
[----:B------:R-:W-:-:S13]  /*1f70*/  ISETP.NE.AND P1, PT, R2, R21, PT ;  /* 0x000000150200720c */ /* 0x000fda0003f25270 */
[----:B------:R-:W-:Y:S05]  /*1f80*/  @P1 BRA `(.L_x_98) ;  /* 0x0000000000581947 */ /* 0x000fea0003800000 */
[----:B------:R-:W-:Y:S01]  /*1f90*/  IMAD.WIDE R20, R23, 0x8, R8 ;  /* 0x0000000817147825 */ /* 0x000fe200078e0208 */
[----:B------:R-:W2:Y:S04]  /*1fa0*/  LDG.E.64 R26, desc[UR16][R18.64] ;  /* 0x00000010121a7981 */ /* 0x000ea8000c1e1b00 */
[----:B------:R-:W2:Y:S01]  /*1fb0*/  LDG.E.64 R24, desc[UR16][R20.64] ;  /* 0x0000001014187981 */ /* 0x000ea2000c1e1b00 */
[----:B------:R-:W0:Y:S01]  /*1fc0*/  S2UR UR5, SR_CgaCtaId ;  /* 0x00000000000579c3 */ /* 0x000e220000008800 */
[----:B------:R-:W-:Y:S01]  /*1fd0*/  VOTEU.ANY UR8, UPT, PT ;  /* 0x0000000000087886 */ /* 0x000fe200038e0100 */
[----:B------:R-:W-:Y:S01]  /*1fe0*/  UMOV UR4, 0x400 ;  /* 0x0000040000047882 */ /* 0x000fe20000000000 */
[----:B------:R-:W1:Y:S01]  /*1ff0*/  S2R R39, SR_LANEID ;  /* 0x0000000000277919 */ /* 0x000e620000000000 */
[----:B------:R-:W1:Y:S01]  /*2000*/  FLO.U32 R22, UR8 ;  /* 0x0000000800167d00 */ /* 0x000e6200080e0000 */
[----:B------:R-:W3:Y:S07]  /*2010*/  S2R R30, SR_LTMASK ;  /* 0x00000000001e7919 */ /* 0x000eee0000003900 */
[----:B------:R-:W4:Y:S01]  /*2020*/  POPC R2, UR8 ;  /* 0x0000000800027d09 */ /* 0x000f220008000000 */
[----:B0-----:R-:W-:Y:S01]  /*2030*/  ULEA UR4, UR5, UR4, 0x18 ;  /* 0x0000000405047291 */ /* 0x001fe2000f8ec0ff */
[----:B-1----:R-:W-:-:S02]  /*2040*/  ISETP.EQ.U32.AND P1, PT, R22, R39, PT ;  /* 0x000000271600720c */ /* 0x002fc40003f22070 */
[----:B---3--:R-:W-:-:S06]  /*2050*/  LOP3.LUT R30, R30, UR8, RZ, 0xc0, !PT ;  /* 0x000000081e1e7c12 */ /* 0x008fcc000f8ec0ff */
[----:B------:R-:W0:Y:S05]  /*2060*/  POPC R30, R30 ;  /* 0x0000001e001e7309 */ /* 0x000e2a0000000000 */
[----:B----4-:R-:W1:Y:S04]  /*2070*/  @P1 ATOMS.ADD R41, [UR4+0x4], R2 ;  /* 0x00000402ff29198c */ /* 0x010e680008000004 */
[----:B-1----:R-:W0:Y:S02]  /*2080*/  SHFL.IDX PT, R39, R41, R22, 0x1f ;  /* 0x00001f1629277589 */ /* 0x002e2400000e0000 */
[----:B0-----:R-:W-:Y:S01]  /*2090*/  IMAD.IADD R39, R39, 0x1, R30 ;  /* 0x0000000127277824 */ /* 0x001fe200078e021e */
[----:B--2---:R-:W-:-:S03]  /*20a0*/  DADD R24, R26, R24 ;  /* 0x000000001a187229 */ /* 0x004fc60000000018 */
[----:B------:R-:W-:-:S04]  /*20b0*/  IMAD.WIDE R26, R39, 0x8, R10 ;  /* 0x00000008271a7825 */ /* 0x000fc800078e020a */
[----:B------:R0:W-:Y:S04]  /*20c0*/  STG.E.64 desc[UR16][R20.64], R24 ;  /* 0x0000001814007986 */ /* 0x0001e8000c101b10 */
[----:B------:R0:W-:Y:S04]  /*20d0*/  STG.E desc[UR16][R26.64], R23 ;  /* 0x000000171a007986 */ /* 0x0001e8000c101910 */
[----:B------:R0:W-:Y:S02]  /*20e0*/  STG.E desc[UR16][R26.64+0x4], R33 ;  /* 0x000004211a007986 */ /* 0x0001e4000c101910 */
.L_x_98:
[----:B------:R-:W-:Y:S05]  /*20f0*/  BSYNC.RECONVERGENT B0 ;  /* 0x0000000000007941 */ /* 0x000fea0003800200 */
.L_x_97:
[----:B------:R-:W-:-:S05]  /*2100*/  VIADD R0, R0, 0x20 ;  /* 0x0000002000007836 */ /* 0x000fca0000000000 */
[----:B------:R-:W-:-:S13]  /*2110*/  ISETP.GE.AND P1, PT, R0, R31, PT ;  /* 0x0000001f0000720c */ /* 0x000fda0003f26270 */
[----:B------:R-:W-:Y:S05]  /*2120*/  @!P1 BRA `(.L_x_99) ;  /* 0xfffffff800fc9947 */ /* 0x000fea000383ffff */
.L_x_94:
[----:B------:R-:W-:Y:S05]  /*2130*/  WARPSYNC.ALL ;  /* 0x0000000000007948 */ /* 0x000fea0003800000 */
[----:B------:R-:W1:Y:S08]  /*2140*/  S2UR UR5, SR_CgaCtaId ;  /* 0x00000000000579c3 */ /* 0x000e700000008800 */
[----:B------:R-:W-:Y:S06]  /*2150*/  BAR.SYNC.DEFER_BLOCKING 0x0 ;  /* 0x0000000000007b1d */ /* 0x000fec0000010000 */
[----:B------:R-:W-:-:S02]  /*2160*/  UMOV UR4, 0x400 ;  /* 0x0000040000047882 */ /* 0x000fc40000000000 */
[----:B-1----:R-:W-:-:S06]  /*2170*/  ULEA UR4, UR5, UR4, 0x18 ;  /* 0x0000000405047291 */ /* 0x002fcc000f8ec0ff */
[----:B------:R-:W-:-:S05]  /*2180*/  IMAD.U32 R19, RZ, RZ, UR4 ;  /* 0x00000004ff137e24 */ /* 0x000fca000f8e00ff */
[----:B------:R-:W1:Y:S02]  /*2190*/  LDS R7, [R19] ;  /* 0x0000000013077984 */ /* 0x000e640000000800 */
[----:B-1----:R-:W-:-:S13]  /*21a0*/  ISETP.GE.AND P1, PT, R35, R7, PT ;  /* 0x000000072300720c */ /* 0x002fda0003f26270 */
[----:B------:R-:W-:Y:S05]  /*21b0*/  @!P1 BRA `(.L_x_100) ;  /* 0xfffffff400189947 */ /* 0x000fea000383ffff */
.L_x_84:
[----:B------:R-:W-:Y:S04]  /*21c0*/  BSSY.RECONVERGENT B0, `(.L_x_101) ;  /* 0x000000a000007945 */ /* 0x000fe80003800200 */
[----:B------:R-:W-:Y:S05]  /*21d0*/  @P0 BRA `(.L_x_102) ;  /* 0x0000000000200947 */ /* 0x000fea0003800000 */
[----:B------:R-:W-:Y:S01]  /*21e0*/  IMAD.WIDE R6, R7, 0x4, R12 ;  /* 0x0000000407067825 */ /* 0x000fe200078e020c */
[----:B------:R-:W1:Y:S05]  /*21f0*/  LDS R0, [R19+0x4] ;  /* 0x0000040013007984 */ /* 0x000e6a0000000800 */
[----:B------:R-:W2:Y:S02]  /*2200*/  LDG.E R7, desc[UR16][R6.64+-0x4] ;  /* 0xfffffc1006077981 */ /* 0x000ea4000c1e1900 */
[----:B--234-:R-:W-:-:S06]  /*2210*/  IMAD.WIDE R8, R7, 0x4, R14 ;  /* 0x0000000407087825 */ /* 0x01cfcc00078e020e */
[----:B------:R-:W2:Y:S01]  /*2220*/  LDG.E R8, desc[UR16][R8.64] ;  /* 0x0000001008087981 */ /* 0x000ea2000c1e1900 */
[----:B-1----:R-:W-:-:S05]  /*2230*/  VIADD R0, R0, 0xffffffff ;  /* 0xffffffff00007836 */ /* 0x002fca0000000000 */
[----:B------:R1:W-:Y:S04]  /*2240*/  STS [R19+0x4], R0 ;  /* 0x0000040013007388 */ /* 0x0003e80000000800 */
[----:B--2---:R1:W-:Y:S02]  /*2250*/  STS [R19], R8 ;  /* 0x0000000813007388 */ /* 0x0043e40000000800 */
.L_x_102:
[----:B------:R-:W-:Y:S05]  /*2260*/  BSYNC.RECONVERGENT B0 ;  /* 0x0000000000007941 */ /* 0x000fea0003800200 */
.L_x_101:
[----:B------:R-:W-:Y:S06]  /*2270*/  BAR.SYNC.DEFER_BLOCKING 0x0 ;  /* 0x0000000000007b1d */ /* 0x000fec0000010000 */
[----:B------:R-:W5:Y:S02]  /*2280*/  LDS.64 R6, [R19] ;  /* 0x0000000013067984 */ /* 0x000f640000000a00 */
[----:B-----5:R-:W-:-:S13]  /*2290*/  ISETP.GE.AND P0, PT, R6, 0x1, PT ;  /* 0x000000010600780c */ /* 0x020fda0003f06270 */
[----:B------:R-:W-:Y:S05]  /*22a0*/  @!P0 BRA `(.L_x_103) ;  /* 0x0000000800508947 */ /* 0x000fea0003800000 */
[----:B------:R-:W-:Y:S01]  /*22b0*/  MOV R18, R6 ;  /* 0x0000000600127202 */ /* 0x000fe20000000f00 */
[----:B-1----:R-:W-:-:S07]  /*22c0*/  IMAD.MOV.U32 R19, RZ, RZ, R7 ;  /* 0x000000ffff137224 */ /* 0x002fce00078e0007 */
.L_x_115:
[----:B------:R-:W-:Y:S01]  /*22d0*/  IMAD.IADD R6, R19, 0x1, -R4 ;  /* 0x0000000113067824 */ /* 0x000fe200078e0a04 */
[----:B------:R-:W-:Y:S04]  /*22e0*/  BSSY.RECONVERGENT B0, `(.L_x_104) ;  /* 0x0000088000007945 */ /* 0x000fe80003800200 */
[----:B------:R-:W-:-:S13]  /*22f0*/  ISETP.GE.AND P0, PT, R6, 0x1, PT ;  /* 0x000000010600780c */ /* 0x000fda0003f06270 */
[----:B-1----:R-:W-:Y:S05]  /*2300*/  @!P0 BRA `(.L_x_105) ;  /* 0x0000000800148947 */ /* 0x002fea0003800000 */
[----:B0-----:R-:W-:-:S05]  /*2310*/  IMAD.WIDE.U32 R20, R6, 0x8, R10 ;  /* 0x0000000806147825 */ /* 0x001fca00078e000a */
[----:B------:R-:W2:Y:S02]  /*2320*/  LDG.E R7, desc[UR16][R20.64] ;  /* 0x0000001014077981 */ /* 0x000ea4000c1e1900 */
[----:B--234-:R-:W-:-:S06]  /*2330*/  IMAD.WIDE R8, R7, 0x4, R14 ;  /* 0x0000000407087825 */ /* 0x01cfcc00078e020e */
[----:B------:R-:W2:Y:S02]  /*2340*/  LDG.E R9, desc[UR16][R8.64] ;  /* 0x0000001008097981 */ /* 0x000ea4000c1e1900 */
[----:B--2---:R-:W-:-:S13]  /*2350*/  ISETP.NE.AND P0, PT, R9, R18, PT ;  /* 0x000000120900720c */ /* 0x004fda0003f05270 */
[----:B------:R-:W-:Y:S05]  /*2360*/  @P0 BRA `(.L_x_105) ;  /* 0x0000000400fc0947 */ /* 0x000fea0003800000 */
[----:B------:R-:W0:Y:S01]  /*2370*/  LDCU.64 UR4, c[0x0][0x3d0] ;  /* 0x00007a00ff0477ac */ /* 0x000e220008000a00 */
[----:B------:R-:W2:Y:S04]  /*2380*/  LDG.E R0, desc[UR16][R16.64] ;  /* 0x0000001010007981 */ /* 0x000ea8000c1e1900 */
[----:B------:R-:W2:Y:S01]  /*2390*/  LDG.E R23, desc[UR16][R16.64+0x4] ;  /* 0x0000041010177981 */ /* 0x000ea2000c1e1900 */
[----:B------:R-:W-:-:S03]  /*23a0*/  SHF.R.S32.HI R8, RZ, 0x1f, R7 ;  /* 0x0000001fff087819 */ /* 0x000fc60000011407 */
[----:B------:R1:W5:Y:S01]  /*23b0*/  LDG.E R20, desc[UR16][R20.64+0x4] ;  /* 0x0000041014147981 */ /* 0x000362000c1e1900 */
[----:B0-----:R-:W-:-:S04]  /*23c0*/  LEA R18, P0, R7, UR4, 0x3 ;  /* 0x0000000407127c11 */ /* 0x001fc8000f8018ff */
[----:B------:R-:W-:-:S06]  /*23d0*/  LEA.HI.X R19, R7, UR5, R8, 0x3, P0 ;  /* 0x0000000507137c11 */ /* 0x000fcc00080f1c08 */
[----:B------:R-:W5:Y:S01]  /*23e0*/  LDG.E.64 R18, desc[UR16][R18.64] ;  /* 0x0000001012127981 */ /* 0x000f62000c1e1b00 */
[----:B--2---:R-:W-:Y:S01]  /*23f0*/  ISETP.GE.AND P0, PT, R0, R23, PT ;  /* 0x000000170000720c */ /* 0x004fe20003f06270 */
[----:B------:R-:W-:Y:S02]  /*2400*/  IMAD.MOV.U32 R9, RZ, RZ, R0 ;  /* 0x000000ffff097224 */ /* 0x000fe400078e0000 */
[----:B------:R-:W-:-:S10]  /*2410*/  VIADD R36, R23, 0xffffffff ;  /* 0xffffffff17247836 */ /* 0x000fd40000000000 */
[----:B-1----:R-:W-:Y:S05]  /*2420*/  @P0 BRA `(.L_x_106) ;  /* 0x0000000000900947 */ /* 0x002fea0003800000 */
[----:B------:R-:W-:Y:S01]  /*2430*/  BSSY.RECONVERGENT B1, `(.L_x_106) ;  /* 0x0000023000017945 */ /* 0x000fe20003800200 */
[----:B------:R-:W-:Y:S02]  /*2440*/  IMAD.MOV.U32 R2, RZ, RZ, R36 ;  /* 0x000000ffff027224 */ /* 0x000fe400078e0024 */
[----:B------:R-:W-:-:S07]  /*2450*/  IMAD.MOV.U32 R9, RZ, RZ, R0 ;  /* 0x000000ffff097224 */ /* 0x000fce00078e0000 */
.L_x_110:
[----:B------:R-:W0:Y:S01]  /*2460*/  LDC.64 R28, c[0x0][0x3d8] ;  /* 0x0000f600ff1c7b82 */ /* 0x000e220000000a00 */
[----:B------:R-:W-:Y:S01]  /*2470*/  MOV R30, R2 ;  /* 0x00000002001e7202 */ /* 0x000fe20000000f00 */
[----:B------:R-:W-:-:S04]  /*2480*/  IMAD.MOV.U32 R21, RZ, RZ, R9 ;  /* 0x000000ffff157224 */ /* 0x000fc800078e0009 */
[----:B------:R-:W-:-:S05]  /*2490*/  IMAD.IADD R2, R30, 0x1, -R21 ;  /* 0x000000011e027824 */ /* 0x000fca00078e0a15 */
[----:B------:R-:W-:-:S04]  /*24a0*/  LEA.HI R2, R2, R2, RZ, 0x1 ;  /* 0x0000000202027211 */ /* 0x000fc800078f08ff */
[----:B------:R-:W-:-:S05]  /*24b0*/  LEA.HI.SX32 R31, R2, R21, 0x1f ;  /* 0x00000015021f7211 */ /* 0x000fca00078ffaff */
[----:B0-----:R-:W-:-:S05]  /*24c0*/  IMAD.WIDE R28, R31, 0x8, R28 ;  /* 0x000000081f1c7825 */ /* 0x001fca00078e021c */
[----:B------:R-:W2:Y:S04]  /*24d0*/  LDG.E.64 R22, desc[UR16][R28.64] ;  /* 0x000000101c167981 */ /* 0x000ea8000c1e1b00 */
[----:B------:R-:W2:Y:S01]  /*24e0*/  LDG.E.64 R24, desc[UR16][R28.64+0x8] ;  /* 0x000008101c187981 */ /* 0x000ea2000c1e1b00 */
[----:B------:R-:W-:Y:S01]  /*24f0*/  BSSY.RELIABLE B2, `(.L_x_107) ;  /* 0x000000e000027945 */ /* 0x000fe20003800100 */
[----:B--2---:R-:W-:-:S08]  /*2500*/  DADD R24, R22, -R24 ;  /* 0x0000000016187229 */ /* 0x004fd00000000818 */
[----:B-----5:R-:W-:-:S14]  /*2510*/  DSETP.GE.AND P0, PT, R24, R18, PT ;  /* 0x000000121800722a */ /* 0x020fdc0003f06000 */
        /* <DEDUP_REMOVED lines=11> */
.L_x_108:
[----:B------:R-:W-:Y:S05]  /*25d0*/  BSYNC.RELIABLE B2 ;  /* 0x0000000000027941 */ /* 0x000fea0003800100 */
.L_x_107:
[----:B------:R-:W-:-:S14]  /*25e0*/  DSETP.GEU.AND P0, PT, R24, R18, PT ;  /* 0x000000121800722a */ /* 0x000fdc0003f0e000 */
[C---:B------:R-:W-:Y:S02]  /*25f0*/  @!P0 VIADD R21, R31.reuse, 0x1 ;  /* 0x000000011f158836 */ /* 0x040fe40000000000 */
[----:B------:R-:W-:-:S03]  /*2600*/  @P0 VIADD R30, R31, 0xffffffff ;  /* 0xffffffff1f1e0836 */ /* 0x000fc60000000000 */
[----:B------:R-:W-:Y:S01]  /*2610*/  MOV R9, R21 ;  /* 0x0000001500097202 */ /* 0x000fe20000000f00 */
[----:B------:R-:W-:Y:S01]  /*2620*/  IMAD.MOV.U32 R2, RZ, RZ, R30 ;  /* 0x000000ffff027224 */ /* 0x000fe200078e001e */
[----:B------:R-:W-:-:S13]  /*2630*/  ISETP.GT.AND P0, PT, R21, R30, PT ;  /* 0x0000001e1500720c */ /* 0x000fda0003f04270 */
[----:B------:R-:W-:Y:S05]  /*2640*/  @!P0 BRA `(.L_x_110) ;  /* 0xfffffffc00848947 */ /* 0x000fea000383ffff */
[----:B------:R-:W-:-:S07]  /*2650*/  IMAD.MOV.U32 R9, RZ, RZ, R31 ;  /* 0x000000ffff097224 */ /* 0x000fce00078e001f */
.L_x_109:
[----:B------:R-:W-:Y:S05]  /*2660*/  BSYNC.RECONVERGENT B1 ;  /* 0x0000000000017941 */ /* 0x000fea0003800200 */
.L_x_106:
[C---:B------:R-:W-:Y:S01]  /*2670*/  IMAD.SHL.U32 R37, R7.reuse, 0x8, RZ ;  /* 0x0000000807257824 */ /* 0x040fe200078e00ff */
[----:B------:R-:W-:-:S04]  /*2680*/  SHF.L.U64.HI R0, R7, 0x3, R8 ;  /* 0x0000000307007819 */ /* 0x000fc80000010208 */
[----:B------:R-:W-:-:S04]  /*2690*/  IADD3 R24, P0, PT, R37, UR10, RZ ;  /* 0x0000000a25187c10 */ /* 0x000fc8000ff1e0ff */
[----:B------:R-:W-:-:S06]  /*26a0*/  IADD3.X R25, PT, PT, R0, UR11, RZ, P0, !PT ;  /* 0x0000000b00197c10 */ /* 0x000fcc00087fe4ff */
[----:B------:R-:W2:Y:S01]  /*26b0*/  LDG.E.64 R24, desc[UR16][R24.64] ;  /* 0x0000001018187981 */ /* 0x000ea2000c1e1b00 */
[----:B------:R-:W-:Y:S02]  /*26c0*/  IMAD.U32 R26, RZ, RZ, UR10 ;  /* 0x0000000aff1a7e24 */ /* 0x000fe4000f8e00ff */
[----:B------:R-:W-:Y:S02]  /*26d0*/  IMAD.U32 R27, RZ, RZ, UR11 ;  /* 0x0000000bff1b7e24 */ /* 0x000fe4000f8e00ff */
[----:B-----5:R-:W-:-:S06]  /*26e0*/  IMAD.WIDE R26, R20, 0x8, R26 ;  /* 0x00000008141a7825 */ /* 0x020fcc00078e021a */
[----:B------:R-:W3:Y:S01]  /*26f0*/  LDG.E.64 R26, desc[UR16][R26.64] ;  /* 0x000000101a1a7981 */ /* 0x000ee2000c1e1b00 */
[----:B------:R-:W-:Y:S01]  /*2700*/  IMAD.MOV.U32 R22, RZ, RZ, 0x1 ;  /* 0x00000001ff167424 */ /* 0x000fe200078e00ff */
[----:B------:R-:W-:Y:S01]  /*2710*/  BSSY.RECONVERGENT B1, `(.L_x_111) ;  /* 0x0000015000017945 */ /* 0x000fe20003800200 */
[----:B--2---:R-:W0:Y:S01]  /*2720*/  MUFU.RCP64H R23, R25 ;  /* 0x0000001900177308 */ /* 0x004e220000001800 */
[----:B---3--:R-:W-:-:S03]  /*2730*/  FSETP.GEU.AND P1, PT, |R27|, 6.5827683646048100446e-37, PT ;  /* 0x036000001b00780b */ /* 0x008fc60003f2e200 */
[----:B0-----:R-:W-:-:S08]  /*2740*/  DFMA R28, -R24, R22, 1 ;  /* 0x3ff00000181c742b */ /* 0x001fd00000000116 */
[----:B------:R-:W-:-:S08]  /*2750*/  DFMA R28, R28, R28, R28 ;  /* 0x0000001c1c1c722b */ /* 0x000fd0000000001c */
[----:B------:R-:W-:-:S08]  /*2760*/  DFMA R28, R22, R28, R22 ;  /* 0x0000001c161c722b */ /* 0x000fd00000000016 */
[----:B------:R-:W-:-:S08]  /*2770*/  DFMA R22, -R24, R28, 1 ;  /* 0x3ff000001816742b */ /* 0x000fd0000000011c */
[----:B------:R-:W-:-:S08]  /*2780*/  DFMA R22, R28, R22, R28 ;  /* 0x000000161c16722b */ /* 0x000fd0000000001c */
[----:B------:R-:W-:-:S08]  /*2790*/  DMUL R28, R26, R22 ;  /* 0x000000161a1c7228 */ /* 0x000fd00000000000 */
[----:B------:R-:W-:-:S08]  /*27a0*/  DFMA R30, -R24, R28, R26 ;  /* 0x0000001c181e722b */ /* 0x000fd0000000011a */
[----:B------:R-:W-:Y:S01]  /*27b0*/  DFMA R22, R22, R30, R28 ;  /* 0x0000001e1616722b */ /* 0x000fe2000000001c */
[----:B------:R-:W-:Y:S01]  /*27c0*/  MOV R28, UR6 ;  /* 0x00000006001c7c02 */ /* 0x000fe20008000f00 */
[----:B------:R-:W-:-:S04]  /*27d0*/  IMAD.U32 R29, RZ, RZ, UR7 ;  /* 0x00000007ff1d7e24 */ /* 0x000fc8000f8e00ff */
[----:B------:R-:W-:-:S04]  /*27e0*/  IMAD.WIDE R20, R20, 0x8, R28 ;  /* 0x0000000814147825 */ /* 0x000fc800078e021c */
[----:B------:R-:W-:-:S05]  /*27f0*/  FFMA R0, RZ, R25, R23 ;  /* 0x00000019ff007223 */ /* 0x000fca0000000017 */
[----:B------:R-:W-:-:S13]  /*2800*/  FSETP.GT.AND P0, PT, |R0|, 1.469367938527859385e-39, PT ;  /* 0x001000000000780b */ /* 0x000fda0003f04200 */
[----:B------:R-:W-:Y:S05]  /*2810*/  @P0 BRA P1, `(.L_x_112) ;  /* 0x0000000000100947 */ /* 0x000fea0000800000 */
[----:B------:R-:W-:-:S07]  /*2820*/  MOV R2, 0x2840 ;  /* 0x0000284000027802 */ /* 0x000fce0000000f00 */
[----:B------:R-:W-:Y:S05]  /*2830*/  CALL.REL.NOINC `($__internal_0_$__cuda_sm20_div_rn_f64_full) ;  /* 0x0000000400007944 */ /* 0x000fea0003c00000 */
[----:B------:R-:W-:Y:S02]  /*2840*/  IMAD.MOV.U32 R22, RZ, RZ, R30 ;  /* 0x000000ffff167224 */ /* 0x000fe400078e001e */
[----:B------:R-:W-:-:S07]  /*2850*/  IMAD.MOV.U32 R23, RZ, RZ, R31 ;  /* 0x000000ffff177224 */ /* 0x000fce00078e001f */
.L_x_112:
[----:B------:R-:W-:Y:S05]  /*2860*/  BSYNC.RECONVERGENT B1 ;  /* 0x0000000000017941 */ /* 0x000fea0003800200 */
.L_x_111:
[----:B------:R-:W0:Y:S01]  /*2870*/  LDC.64 R26, c[0x0][0x3d8] ;  /* 0x0000f600ff1a7b82 */ /* 0x000e220000000a00 */
[----:B------:R-:W-:Y:S01]  /*2880*/  IADD3 R24, P0, PT, R37, UR6, RZ ;  /* 0x0000000625187c10 */ /* 0x000fe2000ff1e0ff */
[----:B------:R-:W1:Y:S01]  /*2890*/  LDCU.64 UR4, c[0x0][0x3c8] ;  /* 0x00007900ff0477ac */ /* 0x000e620008000a00 */
[----:B------:R-:W-:-:S04]  /*28a0*/  SHF.L.U64.HI R0, R7, 0x3, R8 ;  /* 0x0000000307007819 */ /* 0x000fc80000010208 */
[----:B------:R-:W-:-:S05]  /*28b0*/  IADD3.X R25, PT, PT, R0, UR7, RZ, P0, !PT ;  /* 0x0000000700197c10 */ /* 0x000fca00087fe4ff */
[----:B------:R-:W2:Y:S01]  /*28c0*/  LDG.E.64 R30, desc[UR16][R24.64] ;  /* 0x00000010181e7981 */ /* 0x000ea2000c1e1b00 */
[----:B0-----:R-:W-:-:S06]  /*28d0*/  IMAD.WIDE R26, R9, 0x8, R26 ;  /* 0x00000008091a7825 */ /* 0x001fcc00078e021a */
[----:B------:R-:W3:Y:S01]  /*28e0*/  LDG.E.64 R26, desc[UR16][R26.64] ;  /* 0x000000101a1a7981 */ /* 0x000ee2000c1e1b00 */
[----:B------:R-:W-:-:S04]  /*28f0*/  IMAD.IADD R9, R36, 0x1, -R9 ;  /* 0x0000000124097824 */ /* 0x000fc800078e0a09 */
[----:B------:R-:W3:Y:S01]  /*2900*/  I2F.F64 R28, R9 ;  /* 0x00000009001c7312 */ /* 0x000ee20000201c00 */
[----:B------:R-:W-:Y:S01]  /*2910*/  IADD3 R0, P0, PT, R7, UR18, RZ ;  /* 0x0000001207007c10 */ /* 0x000fe2000ff1e0ff */
[----:B---3--:R-:W-:-:S04]  /*2920*/  DFMA R28, -R18, R28, R26 ;  /* 0x0000001c121c722b */ /* 0x008fc8000000011a */
[----:B------:R-:W-:-:S04]  /*2930*/  IMAD.X R19, RZ, RZ, R8, P0 ;  /* 0x000000ffff137224 */ /* 0x000fc800000e0608 */
[----:B--2---:R-:W-:Y:S01]  /*2940*/  DADD R28, R28, R30 ;  /* 0x000000001c1c7229 */ /* 0x004fe2000000001e */
[C---:B-1----:R-:W-:Y:S02]  /*2950*/  LEA R18, P0, R0.reuse, UR4, 0x2 ;  /* 0x0000000400127c11 */ /* 0x042fe4000f8010ff */
[----:B------:R-:W-:Y:S02]  /*2960*/  MOV R27, 0x1 ;  /* 0x00000001001b7802 */ /* 0x000fe40000000f00 */
[----:B------:R-:W-:-:S03]  /*2970*/  LEA.HI.X R19, R0, UR5, R19, 0x2, P0 ;  /* 0x0000000500137c11 */ /* 0x000fc600080f1413 */
[----:B------:R-:W-:-:S07]  /*2980*/  DMUL R28, R28, R22 ;  /* 0x000000161c1c7228 */ /* 0x000fce0000000000 */
[----:B------:R0:W-:Y:S04]  /*2990*/  REDG.E.ADD.F64.RN.STRONG.GPU desc[UR16][R20.64], R28 ;  /* 0x0000001c140079a6 */ /* 0x0001e8000c12ff10 */
[----:B------:R-:W2:Y:S01]  /*29a0*/  ATOMG.E.EXCH.STRONG.GPU PT, R18, desc[UR16][R18.64], R27 ;  /* 0x8000001b121279a8 */ /* 0x000ea2000c1ef110 */
[----:B------:R-:W-:Y:S01]  /*29b0*/  VIADD R9, R6, 0xffffffff ;  /* 0xffffffff06097836 */ /* 0x000fe20000000000 */
[----:B------:R-:W-:Y:S03]  /*29c0*/  BSSY.RECONVERGENT B1, `(.L_x_113) ;  /* 0x000000b000017945 */ /* 0x000fe60003800200 */
[----:B------:R-:W-:Y:S01]  /*29d0*/  IMAD.WIDE.U32 R22, R9, 0x8, R10 ;  /* 0x0000000809167825 */ /* 0x000fe200078e000a */
[----:B--2---:R-:W-:-:S13]  /*29e0*/  ISETP.NE.AND P0, PT, R18, RZ, PT ;  /* 0x000000ff1200720c */ /* 0x004fda0003f05270 */
[----:B0-----:R-:W-:Y:S05]  /*29f0*/  @P0 BRA `(.L_x_114) ;  /* 0x00000000001c0947 */ /* 0x001fea0003800000 */
[----:B------:R-:W2:Y:S01]  /*2a00*/  LDG.E.64 R24, desc[UR16][R24.64] ;  /* 0x0000001018187981 */ /* 0x000ea2000c1e1b00 */
[----:B------:R-:W0:Y:S01]  /*2a10*/  LDCU.64 UR4, c[0x0][0x3c0] ;  /* 0x00007800ff0477ac */ /* 0x000e220008000a00 */
[----:B------:R-:W2:Y:S01]  /*2a20*/  LDCU.64 UR8, c[0x0][0x3f8] ;  /* 0x00007f00ff0877ac */ /* 0x000ea20008000a00 */
[----:B0-----:R-:W-:-:S04]  /*2a30*/  LEA R6, P0, R7, UR4, 0x3 ;  /* 0x0000000407067c11 */ /* 0x001fc8000f8018ff */
[----:B------:R-:W-:Y:S01]  /*2a40*/  LEA.HI.X R7, R7, UR5, R8, 0x3, P0 ;  /* 0x0000000507077c11 */ /* 0x000fe200080f1c08 */
[----:B--2---:R-:W-:-:S07]  /*2a50*/  DMUL R18, R24, UR8 ;  /* 0x0000000818127c28 */ /* 0x004fce0008000000 */
[----:B------:R0:W-:Y:S04]  /*2a60*/  REDG.E.ADD.F64.RN.STRONG.GPU desc[UR16][R6.64], R18 ;  /* 0x00000012060079a6 */ /* 0x0001e8000c12ff10 */
.L_x_114:
[----:B------:R-:W-:Y:S05]  /*2a70*/  BSYNC.RECONVERGENT B1 ;  /* 0x0000000000017941 */ /* 0x000fea0003800200 */
.L_x_113:
[----:B0-----:R-:W2:Y:S01]  /*2a80*/  LDG.E R7, desc[UR16][R22.64] ;  /* 0x0000001016077981 */ /* 0x001ea2000c1e1900 */
[----:B------:R-:W0:Y:S01]  /*2a90*/  S2UR UR5, SR_CgaCtaId ;  /* 0x00000000000579c3 */ /* 0x000e220000008800 */
[----:B------:R-:W-:Y:S02]  /*2aa0*/  UMOV UR4, 0x400 ;  /* 0x0000040000047882 */ /* 0x000fe40000000000 */
[----:B0-----:R-:W-:-:S09]  /*2ab0*/  ULEA UR4, UR5, UR4, 0x18 ;  /* 0x0000000405047291 */ /* 0x001fd2000f8ec0ff */
[----:B------:R-:W0:Y:S01]  /*2ac0*/  LDS R0, [UR4] ;  /* 0x00000004ff007984 */ /* 0x000e220008000800 */
[----:B--2---:R-:W-:-:S06]  /*2ad0*/  IMAD.WIDE R6, R7, 0x4, R14 ;  /* 0x0000000407067825 */ /* 0x004fcc00078e020e */
[----:B------:R-:W2:Y:S01]  /*2ae0*/  LDG.E R7, desc[UR16][R6.64] ;  /* 0x0000001006077981 */ /* 0x000ea2000c1e1900 */
[----:B0-----:R-:W-:-:S05]  /*2af0*/  VIADD R2, R0, 0xffffffff ;  /* 0xffffffff00027836 */ /* 0x001fca0000000000 */
[----:B--2---:R-:W-:-:S04]  /*2b00*/  ISETP.NE.AND P0, PT, R7, R2, PT ;  /* 0x000000020700720c */ /* 0x004fc80003f05270 */
[----:B------:R-:W-:-:S04]  /*2b10*/  ISETP.NE.AND P0, PT, R4, 0x1f, P0 ;  /* 0x0000001f0400780c */ /* 0x000fc80000705270 */
[----:B------:R-:W-:-:S13]  /*2b20*/  ISETP.NE.AND P1, PT, R7, R2, !P0 ;  /* 0x000000020700720c */ /* 0x000fda0004725270 */
[----:B------:R-:W-:-:S04]  /*2b30*/  @P1 IMAD.MOV R2, RZ, RZ, R0 ;  /* 0x000000ffff021224 */ /* 0x000fc800078e0200 */
[----:B------:R-:W-:-:S05]  /*2b40*/  @!P0 IMAD.MOV.U32 R8, RZ, RZ, R2 ;  /* 0x000000ffff088224 */ /* 0x000fca00078e0002 */
[----:B------:R1:W-:Y:S02]  /*2b50*/  @!P0 STS.64 [UR4], R8 ;  /* 0x00000008ff008988 */ /* 0x0003e40008000a04 */
.L_x_105:
[----:B------:R-:W-:Y:S05]  /*2b60*/  BSYNC.RECONVERGENT B0 ;  /* 0x0000000000007941 */ /* 0x000fea0003800200 */
.L_x_104:
[----:B------:R-:W-:Y:S05]  /*2b70*/  WARPSYNC.ALL ;  /* 0x0000000000007948 */ /* 0x000fea0003800000 */
[----:B------:R-:W5:Y:S08]  /*2b80*/  S2UR UR5, SR_CgaCtaId ;  /* 0x00000000000579c3 */ /* 0x000f700000008800 */
[----:B------:R-:W-:Y:S06]  /*2b90*/  BAR.SYNC.DEFER_BLOCKING 0x0 ;  /* 0x0000000000007b1d */ /* 0x000fec0000010000 */
[----:B------:R-:W-:-:S02]  /*2ba0*/  UMOV UR4, 0x400 ;  /* 0x0000040000047882 */ /* 0x000fc40000000000 */
[----:B-----5:R-:W-:-:S09]  /*2bb0*/  ULEA UR4, UR5, UR4, 0x18 ;  /* 0x0000000405047291 */ /* 0x020fd2000f8ec0ff */
[----:B------:R-:W5:Y:S02]  /*2bc0*/  LDS.64 R18, [UR4] ;  /* 0x00000004ff127984 */ /* 0x000f640008000a00 */
[----:B-----5:R-:W-:-:S13]  /*2bd0*/  ISETP.GT.AND P0, PT, R18, RZ, PT ;  /* 0x000000ff1200720c */ /* 0x020fda0003f04270 */
[----:B------:R-:W-:Y:S05]  /*2be0*/  @P0 BRA `(.L_x_115) ;  /* 0xfffffff400b80947 */ /* 0x000fea000383ffff */
.L_x_103:
[----:B------:R-:W5:Y:S01]  /*2bf0*/  LDCU UR4, c[0x0][0x3e8] ;  /* 0x00007d00ff0477ac */ /* 0x000f620008000800 */
[----:B------:R-:W-:-:S05]  /*2c00*/  VIADD R3, R3, 0x400 ;  /* 0x0000040003037836 */ /* 0x000fca0000000000 */
[----:B-----5:R-:W-:-:S13]  /*2c10*/  ISETP.GE.AND P0, PT, R3, UR4, PT ;  /* 0x0000000403007c0c */ /* 0x020fda000bf06270 */
[----:B------:R-:W-:Y:S05]  /*2c20*/  @!P0 BRA `(.L_x_116) ;  /* 0xffffffd400848947 */ /* 0x000fea000383ffff */
[----:B------:R-:W-:Y:S05]  /*2c30*/  EXIT ;  /* 0x000000000000794d */ /* 0x000fea0003800000 */
        .weak           $__internal_0_$__cuda_sm20_div_rn_f64_full
        .type           $__internal_0_$__cuda_sm20_div_rn_f64_full,@function
        .size           $__internal_0_$__cuda_sm20_div_rn_f64_full,(.L_x_194 - $__internal_0_$__cuda_sm20_div_rn_f64_full)
$__internal_0_$__cuda_sm20_div_rn_f64_full:
[C---:B------:R-:W-:Y:S01]  /*2c40*/  FSETP.GEU.AND P0, PT, |R25|.reuse, 1.469367938527859385e-39, PT ;  /* 0x001000001900780b */ /* 0x040fe20003f0e200 */
[----:B------:R-:W-:Y:S01]  /*2c50*/  IMAD.MOV.U32 R28, RZ, RZ, 0x1 ;  /* 0x00000001ff1c7424 */ /* 0x000fe200078e00ff */
[----:B------:R-:W-:Y:S01]  /*2c60*/  LOP3.LUT R22, R25, 0x800fffff, RZ, 0xc0, !PT ;  /* 0x800fffff19167812 */ /* 0x000fe200078ec0ff */
[----:B------:R-:W-:Y:S01]  /*2c70*/  IMAD.MOV.U32 R0, RZ, RZ, 0x1ca00000 ;  /* 0x1ca00000ff007424 */ /* 0x000fe200078e00ff */
[C---:B------:R-:W-:Y:S01]  /*2c80*/  FSETP.GEU.AND P2, PT, |R27|.reuse, 1.469367938527859385e-39, PT ;  /* 0x001000001b00780b */ /* 0x040fe20003f4e200 */
[----:B------:R-:W-:Y:S01]  /*2c90*/  BSSY.RECONVERGENT B2, `(.L_x_117) ;  /* 0x0000052000027945 */ /* 0x000fe20003800200 */
[----:B------:R-:W-:Y:S02]  /*2ca0*/  LOP3.LUT R23, R22, 0x3ff00000, RZ, 0xfc, !PT ;  /* 0x3ff0000016177812 */ /* 0x000fe400078efcff */
[----:B------:R-:W-:Y:S02]  /*2cb0*/  MOV R22, R24 ;  /* 0x0000001800167202 */ /* 0x000fe40000000f00 */
[----:B------:R-:W-:-:S02]  /*2cc0*/  LOP3.LUT R38, R27, 0x7ff00000, RZ, 0xc0, !PT ;  /* 0x7ff000001b267812 */ /* 0x000fc400078ec0ff */
[C---:B------:R-:W-:Y:S01]  /*2cd0*/  LOP3.LUT R39, R25.reuse, 0x7ff00000, RZ, 0xc0, !PT ;  /* 0x7ff0000019277812 */ /* 0x040fe200078ec0ff */
[----:B------:R-:W-:Y:S02]  /*2ce0*/  @!P0 DMUL R22, R24, 8.98846567431157953865e+307 ;  /* 0x7fe0000018168828 */ /* 0x000fe40000000000 */
[----:B------:R-:W-:Y:S01]  /*2cf0*/  IMAD.MOV.U32 R40, RZ, RZ, R38 ;  /* 0x000000ffff287224 */ /* 0x000fe200078e0026 */
[C---:B------:R-:W-:Y:S02]  /*2d00*/  ISETP.GE.U32.AND P1, PT, R38.reuse, R39, PT ;  /* 0x000000272600720c */ /* 0x040fe40003f26070 */
[----:B------:R-:W-:Y:S01]  /*2d10*/  @!P2 LOP3.LUT R33, R25, 0x7ff00000, RZ, 0xc0, !PT ;  /* 0x7ff000001921a812 */ /* 0x000fe200078ec0ff */
[----:B------:R-:W0:Y:S03]  /*2d20*/  MUFU.RCP64H R29, R23 ;  /* 0x00000017001d7308 */ /* 0x000e260000001800 */
[----:B------:R-:W-:-:S02]  /*2d30*/  @!P2 ISETP.GE.U32.AND P3, PT, R38, R33, PT ;  /* 0x000000212600a20c */ /* 0x000fc40003f66070 */
[----:B------:R-:W-:Y:S02]  /*2d40*/  @!P0 LOP3.LUT R39, R23, 0x7ff00000, RZ, 0xc0, !PT ;  /* 0x7ff0000017278812 */ /* 0x000fe400078ec0ff */
[----:B------:R-:W-:-:S04]  /*2d50*/  @!P2 SEL R33, R0, 0x63400000, !P3 ;  /* 0x634000000021a807 */ /* 0x000fc80005800000 */
[----:B------:R-:W-:-:S04]  /*2d60*/  @!P2 LOP3.LUT R34, R33, 0x80000000, R27, 0xf8, !PT ;  /* 0x800000002122a812 */ /* 0x000fc800078ef81b */
[----:B------:R-:W-:Y:S01]  /*2d70*/  @!P2 LOP3.LUT R35, R34, 0x100000, RZ, 0xfc, !PT ;  /* 0x001000002223a812 */ /* 0x000fe200078efcff */
[----:B------:R-:W-:Y:S01]  /*2d80*/  @!P2 IMAD.MOV.U32 R34, RZ, RZ, RZ ;  /* 0x000000ffff22a224 */ /* 0x000fe200078e00ff */
[----:B0-----:R-:W-:-:S08]  /*2d90*/  DFMA R30, R28, -R22, 1 ;  /* 0x3ff000001c1e742b */ /* 0x001fd00000000816 */
[----:B------:R-:W-:-:S08]  /*2da0*/  DFMA R30, R30, R30, R30 ;  /* 0x0000001e1e1e722b */ /* 0x000fd0000000001e */
[----:B------:R-:W-:Y:S01]  /*2db0*/  DFMA R30, R28, R30, R28 ;  /* 0x0000001e1c1e722b */ /* 0x000fe2000000001c */
[----:B------:R-:W-:Y:S01]  /*2dc0*/  SEL R29, R0, 0x63400000, !P1 ;  /* 0x63400000001d7807 */ /* 0x000fe20004800000 */
[----:B------:R-:W-:-:S03]  /*2dd0*/  IMAD.MOV.U32 R28, RZ, RZ, R26 ;  /* 0x000000ffff1c7224 */ /* 0x000fc600078e001a */
[----:B------:R-:W-:-:S03]  /*2de0*/  LOP3.LUT R29, R29, 0x800fffff, R27, 0xf8, !PT ;  /* 0x800fffff1d1d7812 */ /* 0x000fc600078ef81b */
[----:B------:R-:W-:-:S03]  /*2df0*/  DFMA R32, R30, -R22, 1 ;  /* 0x3ff000001e20742b */ /* 0x000fc60000000816 */
[----:B------:R-:W-:-:S05]  /*2e00*/  @!P2 DFMA R28, R28, 2, -R34 ;  /* 0x400000001c1ca82b */ /* 0x000fca0000000822 */
[----:B------:R-:W-:-:S05]  /*2e10*/  DFMA R32, R30, R32, R30 ;  /* 0x000000201e20722b */ /* 0x000fca000000001e */
[----:B------:R-:W-:-:S03]  /*2e20*/  @!P2 LOP3.LUT R40, R29, 0x7ff00000, RZ, 0xc0, !PT ;  /* 0x7ff000001d28a812 */ /* 0x000fc600078ec0ff */
[----:B------:R-:W-:Y:S01]  /*2e30*/  DMUL R30, R32, R28 ;  /* 0x0000001c201e7228 */ /* 0x000fe20000000000 */
[----:B------:R-:W-:-:S04]  /*2e40*/  IADD3 R41, PT, PT, R40, -0x1, RZ ;  /* 0xffffffff28297810 */ /* 0x000fc80007ffe0ff */
[----:B------:R-:W-:Y:S01]  /*2e50*/  ISETP.GT.U32.AND P0, PT, R41, 0x7feffffe, PT ;  /* 0x7feffffe2900780c */ /* 0x000fe20003f04070 */
[----:B------:R-:W-:Y:S02]  /*2e60*/  VIADD R41, R39, 0xffffffff ;  /* 0xffffffff27297836 */ /* 0x000fe40000000000 */
[----:B------:R-:W-:-:S03]  /*2e70*/  DFMA R34, R30, -R22, R28 ;  /* 0x800000161e22722b */ /* 0x000fc6000000001c */
[----:B------:R-:W-:-:S05]  /*2e80*/  ISETP.GT.U32.OR P0, PT, R41, 0x7feffffe, P0 ;  /* 0x7feffffe2900780c */ /* 0x000fca0000704470 */
[----:B------:R-:W-:-:S08]  /*2e90*/  DFMA R34, R32, R34, R30 ;  /* 0x000000222022722b */ /* 0x000fd0000000001e */
[----:B------:R-:W-:Y:S05]  /*2ea0*/  @P0 BRA `(.L_x_118) ;  /* 0x00000000006c0947 */ /* 0x000fea0003800000 */
[----:B------:R-:W-:-:S04]  /*2eb0*/  LOP3.LUT R27, R25, 0x7ff00000, RZ, 0xc0, !PT ;  /* 0x7ff00000191b7812 */ /* 0x000fc800078ec0ff */
[CC--:B------:R-:W-:Y:S02]  /*2ec0*/  VIADDMNMX R26, R38.reuse, -R27.reuse, 0xb9600000, !PT ;  /* 0xb9600000261a7446 */ /* 0x0c0fe4000780091b */
[----:B------:R-:W-:Y:S02]  /*2ed0*/  ISETP.GE.U32.AND P0, PT, R38, R27, PT ;  /* 0x0000001b2600720c */ /* 0x000fe40003f06070 */
[----:B------:R-:W-:Y:S02]  /*2ee0*/  VIMNMX R26, PT, PT, R26, 0x46a00000, PT ;  /* 0x46a000001a1a7848 */ /* 0x000fe40003fe0100 */
[----:B------:R-:W-:-:S05]  /*2ef0*/  SEL R27, R0, 0x63400000, !P0 ;  /* 0x63400000001b7807 */ /* 0x000fca0004000000 */
[----:B------:R-:W-:Y:S02]  /*2f00*/  IMAD.IADD R0, R26, 0x1, -R27 ;  /* 0x000000011a007824 */ /* 0x000fe400078e0a1b */
[----:B------:R-:W-:Y:S02]  /*2f10*/  IMAD.MOV.U32 R26, RZ, RZ, RZ ;  /* 0x000000ffff1a7224 */ /* 0x000fe400078e00ff */
[----:B------:R-:W-:-:S06]  /*2f20*/  VIADD R27, R0, 0x7fe00000 ;  /* 0x7fe00000001b7836 */ /* 0x000fcc0000000000 */
[----:B------:R-:W-:-:S10]  /*2f30*/  DMUL R30, R34, R26 ;  /* 0x0000001a221e7228 */ /* 0x000fd40000000000 */
[----:B------:R-:W-:-:S13]  /*2f40*/  FSETP.GTU.AND P0, PT, |R31|, 1.469367938527859385e-39, PT ;  /* 0x001000001f00780b */ /* 0x000fda0003f0c200 */
[----:B------:R-:W-:Y:S05]  /*2f50*/  @P0 BRA `(.L_x_119) ;  /* 0x0000000000940947 */ /* 0x000fea0003800000 */
[----:B------:R-:W-:Y:S01]  /*2f60*/  DFMA R22, R34, -R22, R28 ;  /* 0x800000162216722b */ /* 0x000fe2000000001c */
[----:B------:R-:W-:-:S09]  /*2f70*/  IMAD.MOV.U32 R26, RZ, RZ, RZ ;  /* 0x000000ffff1a7224 */ /* 0x000fd200078e00ff */
[C---:B------:R-:W-:Y:S02]  /*2f80*/  FSETP.NEU.AND P0, PT, R23.reuse, RZ, PT ;  /* 0x000000ff1700720b */ /* 0x040fe40003f0d000 */
[----:B------:R-:W-:-:S04]  /*2f90*/  LOP3.LUT R25, R23, 0x80000000, R25, 0x48, !PT ;  /* 0x8000000017197812 */ /* 0x000fc800078e4819 */
[----:B------:R-:W-:-:S07]  /*2fa0*/  LOP3.LUT R27, R25, R27, RZ, 0xfc, !PT ;  /* 0x0000001b191b7212 */ /* 0x000fce00078efcff */
[----:B------:R-:W-:Y:S05]  /*2fb0*/  @!P0 BRA `(.L_x_119) ;  /* 0x00000000007c8947 */ /* 0x000fea0003800000 */
[----:B------:R-:W-:Y:S01]  /*2fc0*/  IADD3 R23, PT, PT, -R0, RZ, RZ ;  /* 0x000000ff00177210 */ /* 0x000fe20007ffe1ff */
[----:B------:R-:W-:Y:S01]  /*2fd0*/  IMAD.MOV.U32 R22, RZ, RZ, RZ ;  /* 0x000000ffff167224 */ /* 0x000fe200078e00ff */
[----:B------:R-:W-:-:S05]  /*2fe0*/  DMUL.RP R26, R34, R26 ;  /* 0x0000001a221a7228 */ /* 0x000fca0000008000 */
[----:B------:R-:W-:-:S05]  /*2ff0*/  DFMA R22, R30, -R22, R34 ;  /* 0x800000161e16722b */ /* 0x000fca0000000022 */
[----:B------:R-:W-:Y:S02]  /*3000*/  LOP3.LUT R25, R27, R25, RZ, 0x3c, !PT ;  /* 0x000000191b197212 */ /* 0x000fe400078e3cff */
[----:B------:R-:W-:-:S04]  /*3010*/  IADD3 R22, PT, PT, -R0, -0x43300000, RZ ;  /* 0xbcd0000000167810 */ /* 0x000fc80007ffe1ff */
[----:B------:R-:W-:-:S04]  /*3020*/  FSETP.NEU.AND P0, PT, |R23|, R22, PT ;  /* 0x000000161700720b */ /* 0x000fc80003f0d200 */
[----:B------:R-:W-:Y:S02]  /*3030*/  FSEL R30, R26, R30, !P0 ;  /* 0x0000001e1a1e7208 */ /* 0x000fe40004000000 */
[----:B------:R-:W-:Y:S01]  /*3040*/  FSEL R31, R25, R31, !P0 ;  /* 0x0000001f191f7208 */ /* 0x000fe20004000000 */
[----:B------:R-:W-:Y:S06]  /*3050*/  BRA `(.L_x_119) ;  /* 0x0000000000547947 */ /* 0x000fec0003800000 */
.L_x_118:
[----:B------:R-:W-:-:S14]  /*3060*/  DSETP.NAN.AND P0, PT, R26, R26, PT ;  /* 0x0000001a1a00722a */ /* 0x000fdc0003f08000 */
[----:B------:R-:W-:Y:S05]  /*3070*/  @P0 BRA `(.L_x_120) ;  /* 0x0000000000440947 */ /* 0x000fea0003800000 */
[----:B------:R-:W-:-:S14]  /*3080*/  DSETP.NAN.AND P0, PT, R24, R24, PT ;  /* 0x000000181800722a */ /* 0x000fdc0003f08000 */
[----:B------:R-:W-:Y:S05]  /*3090*/  @P0 BRA `(.L_x_121) ;  /* 0x0000000000300947 */ /* 0x000fea0003800000 */
[----:B------:R-:W-:Y:S01]  /*30a0*/  ISETP.NE.AND P0, PT, R40, R39, PT ;  /* 0x000000272800720c */ /* 0x000fe20003f05270 */
[----:B------:R-:W-:Y:S02]  /*30b0*/  IMAD.MOV.U32 R30, RZ, RZ, 0x0 ;  /* 0x00000000ff1e7424 */ /* 0x000fe400078e00ff */
[----:B------:R-:W-:-:S10]  /*30c0*/  IMAD.MOV.U32 R31, RZ, RZ, -0x80000 ;  /* 0xfff80000ff1f7424 */ /* 0x000fd400078e00ff */
[----:B------:R-:W-:Y:S05]  /*30d0*/  @!P0 BRA `(.L_x_119) ;  /* 0x0000000000348947 */ /* 0x000fea0003800000 */
[----:B------:R-:W-:Y:S02]  /*30e0*/  ISETP.NE.AND P0, PT, R40, 0x7ff00000, PT ;  /* 0x7ff000002800780c */ /* 0x000fe40003f05270 */
[----:B------:R-:W-:Y:S02]  /*30f0*/  LOP3.LUT R31, R27, 0x80000000, R25, 0x48, !PT ;  /* 0x800000001b1f7812 */ /* 0x000fe400078e4819 */
[----:B------:R-:W-:-:S13]  /*3100*/  ISETP.EQ.OR P0, PT, R39, RZ, !P0 ;  /* 0x000000ff2700720c */ /* 0x000fda0004702670 */
[----:B------:R-:W-:Y:S01]  /*3110*/  @P0 LOP3.LUT R0, R31, 0x7ff00000, RZ, 0xfc, !PT ;  /* 0x7ff000001f000812 */ /* 0x000fe200078efcff */
[----:B------:R-:W-:Y:S02]  /*3120*/  @!P0 IMAD.MOV.U32 R30, RZ, RZ, RZ ;  /* 0x000000ffff1e8224 */ /* 0x000fe400078e00ff */
[----:B------:R-:W-:Y:S01]  /*3130*/  @P0 IMAD.MOV.U32 R30, RZ, RZ, RZ ;  /* 0x000000ffff1e0224 */ /* 0x000fe200078e00ff */
[----:B------:R-:W-:Y:S01]  /*3140*/  @P0 MOV R31, R0 ;  /* 0x00000000001f0202 */ /* 0x000fe20000000f00 */
[----:B------:R-:W-:Y:S06]  /*3150*/  BRA `(.L_x_119) ;  /* 0x0000000000147947 */ /* 0x000fec0003800000 */
.L_x_121:
[----:B------:R-:W-:Y:S01]  /*3160*/  LOP3.LUT R31, R25, 0x80000, RZ, 0xfc, !PT ;  /* 0x00080000191f7812 */ /* 0x000fe200078efcff */
[----:B------:R-:W-:Y:S01]  /*3170*/  IMAD.MOV.U32 R30, RZ, RZ, R24 ;  /* 0x000000ffff1e7224 */ /* 0x000fe200078e0018 */
[----:B------:R-:W-:Y:S06]  /*3180*/  BRA `(.L_x_119) ;  /* 0x0000000000087947 */ /* 0x000fec0003800000 */
.L_x_120:
[----:B------:R-:W-:Y:S01]  /*3190*/  LOP3.LUT R31, R27, 0x80000, RZ, 0xfc, !PT ;  /* 0x000800001b1f7812 */ /* 0x000fe200078efcff */
[----:B------:R-:W-:-:S07]  /*31a0*/  IMAD.MOV.U32 R30, RZ, RZ, R26 ;  /* 0x000000ffff1e7224 */ /* 0x000fce00078e001a */
.L_x_119:
[----:B------:R-:W-:Y:S05]  /*31b0*/  BSYNC.RECONVERGENT B2 ;  /* 0x0000000000027941 */ /* 0x000fea0003800200 */
.L_x_117:
[----:B------:R-:W-:Y:S02]  /*31c0*/  IMAD.MOV.U32 R22, RZ, RZ, R2 ;  /* 0x000000ffff167224 */ /* 0x000fe400078e0002 */
[----:B------:R-:W-:-:S04]  /*31d0*/  IMAD.MOV.U32 R23, RZ, RZ, 0x0 ;  /* 0x00000000ff177424 */ /* 0x000fc800078e00ff */
[----:B------:R-:W-:Y:S05]  /*31e0*/  RET.REL.NODEC R22 `(_Z14update_brandesiiPiS_S_S_PdS0_P4nodeS0_S_S0_S0_S_iS_d) ;  /* 0xffffffcc16847950 */ /* 0x000fea0003c3ffff */
.L_x_122:
        /* <DEDUP_REMOVED lines=9> */
.L_x_194:


//--------------------- .text._Z7brandesiiPiS_S_S_PdS0_P4nodeS0_S_S0_S0_S_ --------------------------
	.section	.text._Z7brandesiiPiS_S_S_PdS0_P4nodeS0_S_S0_S0_S_,"ax",@progbits
	.align	128
        .global         _Z7brandesiiPiS_S_S_PdS0_P4nodeS0_S_S0_S0_S_
        .type           _Z7brandesiiPiS_S_S_PdS0_P4nodeS0_S_S0_S0_S_,@function
        .size           _Z7brandesiiPiS_S_S_PdS0_P4nodeS0_S_S0_S0_S_,(.L_x_195 - _Z7brandesiiPiS_S_S_PdS0_P4nodeS0_S_S0_S0_S_)
        .other          _Z7brandesiiPiS_S_S_PdS0_P4nodeS0_S_S0_S0_S_,@"STO_CUDA_ENTRY STV_DEFAULT"
_Z7brandesiiPiS_S_S_PdS0_P4nodeS0_S_S0_S0_S_:
.text._Z7brandesiiPiS_S_S_PdS0_P4nodeS0_S_S0_S0_S_:
[----:B------:R-:W-:Y:S08]  /*0000*/  LDC R1, c[0x0][0x37c] ;  /* 0x0000df00ff017b82 */ /* 0x000ff00000000800 */
[----:B------:R-:W0:Y:S01]  /*0010*/  S2UR UR15, SR_CTAID.X ;  /* 0x00000000000f79c3 */ /* 0x000e220000002500 */
[----:B------:R-:W0:Y:S02]  /*0020*/  LDCU UR25, c[0x0][0x380] ;  /* 0x00007000ff1977ac */ /* 0x000e240008000800 */
[----:B0-----:R-:W-:-:S06]  /*0030*/  UISETP.GE.AND UP0, UPT, UR15, UR25, UPT ;  /* 0x000000190f00728c */ /* 0x001fcc000bf06270 */
[----:B------:R-:W-:-:S13]  /*0040*/  PLOP3.LUT P0, PT, PT, PT, UP0, 0x80, 0x8 ;  /* 0x000000000008781c */ /* 0x000fda0003f0f008 */
[----:B------:R-:W-:Y:S05]  /*0050*/  @P0 EXIT ;  /* 0x000000000000094d */ /* 0x000fea0003800000 */
[----:B------:R-:W0:Y:S01]  /*0060*/  S2R R4, SR_TID.X ;  /* 0x0000000000047919 */ /* 0x000e220000002100 */
[----:B------:R-:W1:Y:S01]  /*0070*/  LDCU.128 UR16, c[0x0][0x3a0] ;  /* 0x00007400ff1077ac */ /* 0x000e620008000c00 */
[----:B------:R-:W2:Y:S01]  /*0080*/  LDCU.64 UR20, c[0x0][0x3b0] ;  /* 0x00007600ff1477ac */ /* 0x000ea20008000a00 */
[----:B------:R-:W3:Y:S01]  /*0090*/  LDCU.64 UR22, c[0x0][0x398] ;  /* 0x00007300ff1677ac */ /* 0x000ee20008000a00 */
[----:B------:R-:W4:Y:S01]  /*00a0*/  LDCU UR4, c[0x0][0x384] ;  /* 0x00007080ff0477ac */ /* 0x000f220008000800 */
[----:B------:R-:W5:Y:S01]  /*00b0*/  LDCU.64 UR12, c[0x0][0x3b8] ;  /* 0x00007700ff0c77ac */ /* 0x000f620008000a00 */
[----:B------:R-:W-:-:S04]  /*00c0*/  UIMAD UR24, UR15, UR25, UR15 ;  /* 0x000000190f1872a4 */ /* 0x000fc8000f8e020f */
[----:B------:R-:W-:Y:S02]  /*00d0*/  USHF.L.U32 UR5, UR24, 0x3, URZ ;  /* 0x0000000318057899 */ /* 0x000fe400080006ff */
[----:B------:R-:W-:Y:S02]  /*00e0*/  USHF.L.U32 UR10, UR24, 0x2, URZ ;  /* 0x00000002180a7899 */ /* 0x000fe400080006ff */
[----:B------:R-:W-:Y:S02]  /*00f0*/  USHF.R.U32.HI UR14, URZ, 0x1d, UR24 ;  /* 0x0000001dff0e7899 */ /* 0x000fe40008011618 */
[----:B-1----:R-:W-:Y:S01]  /*0100*/  UIADD3 UR8, UP1, UPT, UR5, UR18, URZ ;  /* 0x0000001205087290 */ /* 0x002fe2000ff3e0ff */
[----:B0-----:R-:W-:Y:S01]  /*0110*/  IADD3 R0, PT, PT, -R4, UR25, RZ ;  /* 0x0000001904007c10 */ /* 0x001fe2000fffe1ff */
[----:B------:R-:W-:Y:S02]  /*0120*/  USHF.R.U32.HI UR11, URZ, 0x1e, UR24 ;  /* 0x0000001eff0b7899 */ /* 0x000fe40008011618 */
[----:B------:R-:W-:Y:S01]  /*0130*/  UIADD3 UR6, UP0, UPT, UR10, UR16, URZ ;  /* 0x000000100a067290 */ /* 0x000fe2000ff1e0ff */
[----:B------:R-:W-:Y:S01]  /*0140*/  LEA.HI R0, R0, 0x1, RZ, 0x1b ;  /* 0x0000000100007811 */ /* 0x000fe200078fd8ff */
[----:B--2---:R-:W-:-:S02]  /*0150*/  UIADD3 UR5, UP2, UPT, UR5, UR20, URZ ;  /* 0x0000001405057290 */ /* 0x004fc4000ff5e0ff */
[----:B---3--:R-:W-:Y:S01]  /*0160*/  UIADD3 UR10, UP3, UPT, UR10, UR22, URZ ;  /* 0x000000160a0a7290 */ /* 0x008fe2000ff7e0ff */
[----:B------:R-:W-:Y:S01]  /*0170*/  LOP3.LUT R3, R0, 0xffffff0, RZ, 0xc0, !PT ;  /* 0x0ffffff000037812 */ /* 0x000fe200078ec0ff */
[----:B----4-:R-:W-:Y:S02]  /*0180*/  UIMAD UR4, UR15, UR4, UR15 ;  /* 0x000000040f0472a4 */ /* 0x010fe4000f8e020f */
[----:B------:R-:W-:Y:S02]  /*0190*/  UIADD3.X UR9, UPT, UPT, UR14, UR19, URZ, UP1, !UPT ;  /* 0x000000130e097290 */ /* 0x000fe40008ffe4ff */
[----:B------:R-:W-:Y:S02]  /*01a0*/  UIADD3.X UR7, UPT, UPT, UR11, UR17, URZ, UP0, !UPT ;  /* 0x000000110b077290 */ /* 0x000fe400087fe4ff */
[----:B------:R-:W-:Y:S02]  /*01b0*/  UIADD3.X UR14, UPT, UPT, UR14, UR21, URZ, UP2, !UPT ;  /* 0x000000150e0e7290 */ /* 0x000fe400097fe4ff */
[----:B------:R-:W-:Y:S01]  /*01c0*/  UIADD3.X UR11, UPT, UPT, UR11, UR23, URZ, UP3, !UPT ;  /* 0x000000170b0b7290 */ /* 0x000fe20009ffe4ff */
[----:B------:R-:W0:Y:S01]  /*01d0*/  LDCU.64 UR20, c[0x0][0x358] ;  /* 0x00006b00ff1477ac */ /* 0x000e220008000a00 */
[----:B------:R-:W-:-:S02]  /*01e0*/  UIADD3 UR15, UPT, UPT, UR15, 0x1, URZ ;  /* 0x000000010f0f7890 */ /* 0x000fc4000fffe0ff */
[----:B-----5:R-:W-:-:S12]  /*01f0*/  UIMAD.WIDE.U32 UR12, UR4, 0x8, UR12 ;  /* 0x00000008040c78a5 */ /* 0x020fd8000f8e000c */
.L_x_187:
[----:B-1----:R-:W1:Y:S01]  /*0200*/  LDCU UR4, c[0x0][0x380] ;  /* 0x00007000ff0477ac */ /* 0x002e620008000800 */
[----:B------:R-:W-:Y:S01]  /*0210*/  BSSY.RECONVERGENT B0, `(.L_x_123) ;  /* 0x0000121000007945 */ /* 0x000fe20003800200 */
[----:B-1----:R-:W-:-:S13]  /*0220*/  ISETP.GT.U32.AND P0, PT, R4, UR4, PT ;  /* 0x0000000404007c0c */ /* 0x002fda000bf04070 */
[----:B0-----:R-:W-:Y:S05]  /*0230*/  @P0 BRA `(.L_x_124) ;  /* 0x0000001000780947 */ /* 0x001fea0003800000 */
[----:B------:R-:W1:Y:S01]  /*0240*/  LDCU UR4, c[0x0][0x380] ;  /* 0x00007000ff0477ac */ /* 0x000e620008000800 */
[----:B------:R-:W-:Y:S01]  /*0250*/  BSSY.RECONVERGENT B1, `(.L_x_125) ;  /* 0x000002f000017945 */ /* 0x000fe20003800200 */
[----:B------:R-:W-:Y:S01]  /*0260*/  IMAD.MOV.U32 R11, RZ, RZ, R4 ;  /* 0x000000ffff0b7224 */ /* 0x000fe200078e0004 */
[----:B-1----:R-:W-:-:S04]  /*0270*/  IADD3 R10, PT, PT, -R4, UR4, RZ ;  /* 0x00000004040a7c10 */ /* 0x002fc8000fffe1ff */
[C---:B------:R-:W-:Y:S02]  /*0280*/  ISETP.GE.U32.AND P0, PT, R10.reuse, 0x1e0, PT ;  /* 0x000001e00a00780c */ /* 0x040fe40003f06070 */
[----:B------:R-:W-:-:S04]  /*0290*/  LEA.HI R0, R10, 0x1, RZ, 0x1b ;  /* 0x000000010a007811 */ /* 0x000fc800078fd8ff */
[C---:B------:R-:W-:Y:S02]  /*02a0*/  LOP3.LUT R9, R0.reuse, 0xf, RZ, 0xc0, !PT ;  /* 0x0000000f00097812 */ /* 0x040fe400078ec0ff */
[C---:B------:R-:W-:Y:S02]  /*02b0*/  LOP3.LUT R13, R0.reuse, 0x7, RZ, 0xc0, !PT ;  /* 0x00000007000d7812 */ /* 0x040fe400078ec0ff */
[----:B------:R-:W-:Y:S02]  /*02c0*/  ISETP.NE.AND P1, PT, R9, RZ, PT ;  /* 0x000000ff0900720c */ /* 0x000fe40003f25270 */
[----:B------:R-:W-:Y:S01]  /*02d0*/  LOP3.LUT R0, R0, 0x3, RZ, 0xc0, !PT ;  /* 0x0000000300007812 */ /* 0x000fe200078ec0ff */
[----:B------:R-:W-:Y:S10]  /*02e0*/  @!P0 BRA `(.L_x_126) ;  /* 0x0000000000948947 */ /* 0x000ff40003800000 */
[----:B------:R-:W1:Y:S01]  /*02f0*/  LDCU.64 UR16, c[0x0][0x3a8] ;  /* 0x00007500ff1077ac */ /* 0x000e620008000a00 */
[----:B------:R-:W-:Y:S01]  /*0300*/  IMAD.MOV.U32 R11, RZ, RZ, R4 ;  /* 0x000000ffff0b7224 */ /* 0x000fe200078e0004 */
[----:B------:R-:W-:Y:S02]  /*0310*/  USHF.L.U32 UR4, UR24, 0x3, URZ ;  /* 0x0000000318047899 */ /* 0x000fe400080006ff */
[----:B------:R-:W-:-:S04]  /*0320*/  USHF.R.U32.HI UR18, URZ, 0x1d, UR24 ;  /* 0x0000001dff127899 */ /* 0x000fc80008011618 */
[----:B------:R-:W-:Y:S02]  /*0330*/  IMAD.U32 R2, RZ, RZ, UR4 ;  /* 0x00000004ff027e24 */ /* 0x000fe4000f8e00ff */
[----:B------:R-:W-:Y:S02]  /*0340*/  IMAD.U32 R3, RZ, RZ, UR18 ;  /* 0x00000012ff037e24 */ /* 0x000fe4000f8e00ff */
[----:B------:R-:W-:Y:S01]  /*0350*/  IMAD.WIDE.U32 R6, R4, 0x8, R2 ;  /* 0x0000000804067825 */ /* 0x000fe200078e0002 */
[----:B------:R-:W-:Y:S02]  /*0360*/  LEA.HI R3, R10, 0x1, RZ, 0x1b ;  /* 0x000000010a037811 */ /* 0x000fe400078fd8ff */
[----:B-1----:R-:W-:Y:S02]  /*0370*/  IADD3 R5, P2, PT, R6, UR16, RZ ;  /* 0x0000001006057c10 */ /* 0x002fe4000ff5e0ff */
[----:B------:R-:W-:Y:S02]  /*0380*/  LOP3.LUT R3, R3, 0xffffff0, RZ, 0xc0, !PT ;  /* 0x0ffffff003037812 */ /* 0x000fe400078ec0ff */
[----:B------:R-:W-:-:S03]  /*0390*/  IADD3 R5, P3, PT, R5, 0x800, RZ ;  /* 0x0000080005057810 */ /* 0x000fc60007f7e0ff */
[----:B------:R-:W-:Y:S01]  /*03a0*/  IMAD.MOV R2, RZ, RZ, -R3 ;  /* 0x000000ffff027224 */ /* 0x000fe200078e0a03 */
[----:B------:R-:W-:-:S09]  /*03b0*/  IADD3.X R8, PT, PT, RZ, UR17, R7, P3, P2 ;  /* 0x00000011ff087c10 */ /* 0x000fd20009fe4407 */
.L_x_127:
[----:B-1----:R-:W-:Y:S01]  /*03c0*/  MOV R6, R5 ;  /* 0x0000000500067202 */ /* 0x002fe20000000f00 */
[----:B------:R-:W-:Y:S02]  /*03d0*/  IMAD.MOV.U32 R7, RZ, RZ, R8 ;  /* 0x000000ffff077224 */ /* 0x000fe400078e0008 */
[----:B------:R-:W-:Y:S01]  /*03e0*/  VIADD R2, R2, 0x10 ;  /* 0x0000001002027836 */ /* 0x000fe20000000000 */
[----:B------:R-:W-:Y:S01]  /*03f0*/  IADD3 R5, P3, PT, R6, 0x1000, RZ ;  /* 0x0000100006057810 */ /* 0x000fe20007f7e0ff */
[----:B------:R-:W-:Y:S01]  /*0400*/  VIADD R11, R11, 0x200 ;  /* 0x000002000b0b7836 */ /* 0x000fe20000000000 */
[----:B0-----:R1:W-:Y:S02]  /*0410*/  STG.E.64 desc[UR20][R6.64+-0x800], RZ ;  /* 0xfff800ff06007986 */ /* 0x0013e4000c101b14 */
[----:B------:R-:W-:Y:S01]  /*0420*/  ISETP.NE.AND P2, PT, R2, RZ, PT ;  /* 0x000000ff0200720c */ /* 0x000fe20003f45270 */
[----:B------:R-:W-:Y:S01]  /*0430*/  IMAD.X R8, RZ, RZ, R7, P3 ;  /* 0x000000ffff087224 */ /* 0x000fe200018e0607 */
        /* <DEDUP_REMOVED lines=16> */
.L_x_126:
[----:B0-----:R-:W-:Y:S05]  /*0540*/  BSYNC.RECONVERGENT B1 ;  /* 0x0000000000017941 */ /* 0x001fea0003800200 */
.L_x_125:
[----:B------:R-:W-:Y:S01]  /*0550*/  BSSY.RECONVERGENT B1, `(.L_x_128) ;  /* 0x0000028000017945 */ /* 0x000fe20003800200 */
[----:B------:R-:W-:Y:S01]  /*0560*/  IADD3 R2, PT, PT, R9, -0x1, RZ ;  /* 0xffffffff09027810 */ /* 0x000fe20007ffe0ff */
[----:B------:R-:W-:Y:S02]  /*0570*/  VIADD R5, R13, 0xffffffff ;  /* 0xffffffff0d057836 */ /* 0x000fe40000000000 */
[----:B------:R-:W-:Y:S05]  /*0580*/  @!P1 BRA `(.L_x_129) ;  /* 0x0000000000909947 */ /* 0x000fea0003800000 */
[----:B------:R-:W-:Y:S01]  /*0590*/  ISETP.GE.U32.AND P2, PT, R2, 0x7, PT ;  /* 0x000000070200780c */ /* 0x000fe20003f46070 */
[----:B------:R-:W-:Y:S01]  /*05a0*/  BSSY.RECONVERGENT B2, `(.L_x_130) ;  /* 0x000000f000027945 */ /* 0x000fe20003800200 */
[----:B------:R-:W-:-:S11]  /*05b0*/  ISETP.NE.AND P3, PT, R13, RZ, PT ;  /* 0x000000ff0d00720c */ /* 0x000fd60003f65270 */
[----:B------:R-:W-:Y:S05]  /*05c0*/  @!P2 BRA `(.L_x_131) ;  /* 0x000000000030a947 */ /* 0x000fea0003800000 */
[----:B-1----:R-:W-:Y:S02]  /*05d0*/  IMAD.U32 R6, RZ, RZ, UR8 ;  /* 0x00000008ff067e24 */ /* 0x002fe4000f8e00ff */
[----:B------:R-:W-:Y:S02]  /*05e0*/  IMAD.U32 R7, RZ, RZ, UR9 ;  /* 0x00000009ff077e24 */ /* 0x000fe4000f8e00ff */
[----:B------:R-:W-:-:S04]  /*05f0*/  IMAD.WIDE.U32 R6, R11, 0x8, R6 ;  /* 0x000000080b067825 */ /* 0x000fc800078e0006 */
        /* <DEDUP_REMOVED lines=9> */
.L_x_131:
[----:B------:R-:W-:Y:S05]  /*0690*/  BSYNC.RECONVERGENT B2 ;  /* 0x0000000000027941 */ /* 0x000fea0003800200 */
.L_x_130:
[----:B------:R-:W-:Y:S05]  /*06a0*/  @!P3 BRA `(.L_x_129) ;  /* 0x000000000048b947 */ /* 0x000fea0003800000 */
[----:B------:R-:W-:Y:S01]  /*06b0*/  ISETP.GE.U32.AND P2, PT, R5, 0x3, PT ;  /* 0x000000030500780c */ /* 0x000fe20003f46070 */
[----:B------:R-:W-:Y:S01]  /*06c0*/  IMAD.U32 R9, RZ, RZ, UR9 ;  /* 0x00000009ff097e24 */ /* 0x000fe2000f8e00ff */
[----:B------:R-:W-:Y:S02]  /*06d0*/  MOV R8, UR8 ;  /* 0x0000000800087c02 */ /* 0x000fe40008000f00 */
[----:B------:R-:W-:-:S09]  /*06e0*/  ISETP.NE.AND P3, PT, R0, RZ, PT ;  /* 0x000000ff0000720c */ /* 0x000fd20003f65270 */
        /* <DEDUP_REMOVED lines=14> */
.L_x_129:
[----:B------:R-:W-:Y:S05]  /*07d0*/  BSYNC.RECONVERGENT B1 ;  /* 0x0000000000017941 */ /* 0x000fea0003800200 */
.L_x_128:
[----:B------:R-:W-:Y:S01]  /*07e0*/  BSSY.RECONVERGENT B1, `(.L_x_132) ;  /* 0x000001c000017945 */ /* 0x000fe20003800200 */
[----:B------:R-:W-:-:S03]  /*07f0*/  IMAD.MOV.U32 R8, RZ, RZ, R4 ;  /* 0x000000ffff087224 */ /* 0x000fc600078e0004 */
[----:B------:R-:W-:Y:S05]  /*0800*/  @!P0 BRA `(.L_x_133) ;  /* 0x0000000000648947 */ /* 0x000fea0003800000 */
[----:B------:R-:W-:Y:S01]  /*0810*/  IMAD.MOV.U32 R12, RZ, RZ, RZ ;  /* 0x000000ffff0c7224 */ /* 0x000fe200078e00ff */
[----:B------:R-:W-:Y:S01]  /*0820*/  MOV R8, R4 ;  /* 0x0000000400087202 */ /* 0x000fe20000000f00 */
[----:B------:R-:W-:-:S07]  /*0830*/  IMAD.MOV.U32 R9, RZ, RZ, -0x1 ;  /* 0xffffffffff097424 */ /* 0x000fce00078e00ff */
.L_x_134:
[----:B01234-:R-:W-:Y:S02]  /*0840*/  IMAD.MOV.U32 R7, RZ, RZ, 0x4 ;  /* 0x00000004ff077424 */ /* 0x01ffe400078e00ff */
[----:B------:R-:W-:Y:S02]  /*0850*/  VIADD R12, R12, 0x10 ;  /* 0x000000100c0c7836 */ /* 0x000fe40000000000 */
[----:B------:R-:W-:-:S03]  /*0860*/  IMAD.WIDE.U32 R6, R8, R7, UR10 ;  /* 0x0000000a08067e25 */ /* 0x000fc6000f8e0007 */
[----:B------:R-:W-:Y:S01]  /*0870*/  ISETP.NE.AND P2, PT, R12, R3, PT ;  /* 0x000000030c00720c */ /* 0x000fe20003f45270 */
        /* <DEDUP_REMOVED lines=18> */
.L_x_133:
[----:B------:R-:W-:Y:S05]  /*09a0*/  BSYNC.RECONVERGENT B1 ;  /* 0x0000000000017941 */ /* 0x000fea0003800200 */
.L_x_132:
[----:B------:R-:W-:Y:S04]  /*09b0*/  BSSY.RECONVERGENT B1, `(.L_x_135) ;  /* 0x0000028000017945 */ /* 0x000fe80003800200 */
[----:B------:R-:W-:Y:S05]  /*09c0*/  @!P1 BRA `(.L_x_136) ;  /* 0x0000000000989947 */ /* 0x000fea0003800000 */
[----:B------:R-:W-:Y:S01]  /*09d0*/  ISETP.GE.U32.AND P2, PT, R2, 0x7, PT ;  /* 0x000000070200780c */ /* 0x000fe20003f46070 */
[----:B------:R-:W-:Y:S01]  /*09e0*/  BSSY.RECONVERGENT B2, `(.L_x_137) ;  /* 0x000000f000027945 */ /* 0x000fe20003800200 */
[----:B------:R-:W-:-:S11]  /*09f0*/  ISETP.NE.AND P3, PT, R13, RZ, PT ;  /* 0x000000ff0d00720c */ /* 0x000fd60003f65270 */
[----:B------:R-:W-:Y:S05]  /*0a00*/  @!P2 BRA `(.L_x_138) ;  /* 0x000000000030a947 */ /* 0x000fea0003800000 */
[----:B01234-:R-:W-:Y:S02]  /*0a10*/  HFMA2 R7, -RZ, RZ, 0, 2.384185791015625e-07 ;  /* 0x00000004ff077431 */ /* 0x01ffe400000001ff */
[----:B------:R-:W-:-:S03]  /*0a20*/  IMAD.MOV.U32 R9, RZ, RZ, -0x1 ;  /* 0xffffffffff097424 */ /* 0x000fc600078e00ff */
[----:B------:R-:W-:-:S04]  /*0a30*/  IMAD.WIDE.U32 R6, R8, R7, UR10 ;  /* 0x0000000a08067e25 */ /* 0x000fc8000f8e0007 */
        /* <DEDUP_REMOVED lines=9> */
.L_x_138:
[----:B------:R-:W-:Y:S05]  /*0ad0*/  BSYNC.RECONVERGENT B2 ;  /* 0x0000000000027941 */ /* 0x000fea0003800200 */
.L_x_137:
[----:B------:R-:W-:Y:S05]  /*0ae0*/  @!P3 BRA `(.L_x_136) ;  /* 0x000000000050b947 */ /* 0x000fea0003800000 */
[----:B------:R-:W-:Y:S01]  /*0af0*/  ISETP.GE.U32.AND P2, PT, R5, 0x3, PT ;  /* 0x000000030500780c */ /* 0x000fe20003f46070 */
[----:B01234-:R-:W-:Y:S01]  /*0b00*/  IMAD.MOV.U32 R7, RZ, RZ, 0x4 ;  /* 0x00000004ff077424 */ /* 0x01ffe200078e00ff */
[----:B------:R-:W-:-:S11]  /*0b10*/  ISETP.NE.AND P3, PT, R0, RZ, PT ;  /* 0x000000ff0000720c */ /* 0x000fd60003f65270 */
[C---:B------:R-:W-:Y:S01]  /*0b20*/  @P2 IMAD.WIDE.U32 R6, R8.reuse, R7, UR10 ;  /* 0x0000000a08062e25 */ /* 0x040fe2000f8e0007 */
[----:B------:R-:W-:-:S03]  /*0b30*/  @P2 IADD3 R8, PT, PT, R8, 0x80, RZ ;  /* 0x0000008008082810 */ /* 0x000fc60007ffe0ff */
[----:B------:R-:W-:-:S05]  /*0b40*/  @P2 IMAD.MOV.U32 R9, RZ, RZ, -0x1 ;  /* 0xffffffffff092424 */ /* 0x000fca00078e00ff */
[----:B------:R0:W-:Y:S04]  /*0b50*/  @P2 STG.E desc[UR20][R6.64], R9 ;  /* 0x0000000906002986 */ /* 0x0001e8000c101914 */
[----:B------:R0:W-:Y:S04]  /*0b60*/  @P2 STG.E desc[UR20][R6.64+0x80], R9 ;  /* 0x0000800906002986 */ /* 0x0001e8000c101914 */
[----:B------:R0:W-:Y:S04]  /*0b70*/  @P2 STG.E desc[UR20][R6.64+0x100], R9 ;  /* 0x0001000906002986 */ /* 0x0001e8000c101914 */
[----:B------:R0:W-:Y:S01]  /*0b80*/  @P2 STG.E desc[UR20][R6.64+0x180], R9 ;  /* 0x0001800906002986 */ /* 0x0001e2000c101914 */
[----:B------:R-:W-:Y:S05]  /*0b90*/  @!P3 BRA `(.L_x_136) ;  /* 0x000000000024b947 */ /* 0x000fea0003800000 */
[----:B0-----:R-:W-:Y:S01]  /*0ba0*/  IMAD.MOV.U32 R7, RZ, RZ, 0x4 ;  /* 0x00000004ff077424 */ /* 0x001fe200078e00ff */
[----:B------:R-:W-:Y:S01]  /*0bb0*/  ISETP.NE.AND P2, PT, R0, 0x1, PT ;  /* 0x000000010000780c */ /* 0x000fe20003f45270 */
[----:B------:R-:W-:Y:S02]  /*0bc0*/  IMAD.MOV.U32 R9, RZ, RZ, -0x1 ;  /* 0xffffffffff097424 */ /* 0x000fe400078e00ff */
[----:B------:R-:W-:-:S05]  /*0bd0*/  IMAD.WIDE.U32 R6, R8, R7, UR10 ;  /* 0x0000000a08067e25 */ /* 0x000fca000f8e0007 */
[----:B------:R0:W-:Y:S05]  /*0be0*/  STG.E desc[UR20][R6.64], R9 ;  /* 0x0000000906007986 */ /* 0x0001ea000c101914 */
[----:B------:R-:W-:Y:S05]  /*0bf0*/  @!P2 BRA `(.L_x_136) ;  /* 0x00000000000ca947 */ /* 0x000fea0003800000 */
[----:B------:R-:W-:Y:S01]  /*0c00*/  ISETP.NE.AND P2, PT, R0, 0x2, PT ;  /* 0x000000020000780c */ /* 0x000fe20003f45270 */
[----:B------:R1:W-:-:S12]  /*0c10*/  STG.E desc[UR20][R6.64+0x80], R9 ;  /* 0x0000800906007986 */ /* 0x0003d8000c101914 */
[----:B------:R1:W-:Y:S02]  /*0c20*/  @P2 STG.E desc[UR20][R6.64+0x100], R9 ;  /* 0x0001000906002986 */ /* 0x0003e4000c101914 */
.L_x_136:
[----:B------:R-:W-:Y:S05]  /*0c30*/  BSYNC.RECONVERGENT B1 ;  /* 0x0000000000017941 */ /* 0x000fea0003800200 */
.L_x_135:
[----:B------:R-:W-:Y:S01]  /*0c40*/  ISETP.GE.U32.AND P3, PT, R10, 0xe0, PT ;  /* 0x000000e00a00780c */ /* 0x000fe20003f66070 */
[----:B------:R-:W-:Y:S01]  /*0c50*/  BSSY.RECONVERGENT B1, `(.L_x_139) ;  /* 0x0000019000017945 */ /* 0x000fe20003800200 */
[----:B------:R-:W-:Y:S01]  /*0c60*/  ISETP.NE.AND P2, PT, R13, RZ, PT ;  /* 0x000000ff0d00720c */ /* 0x000fe20003f45270 */
[----:B------:R-:W-:-:S10]  /*0c70*/  IMAD.MOV.U32 R8, RZ, RZ, R4 ;  /* 0x000000ffff087224 */ /* 0x000fd400078e0004 */
[----:B------:R-:W-:Y:S05]  /*0c80*/  @!P3 BRA `(.L_x_140) ;  /* 0x000000000054b947 */ /* 0x000fea0003800000 */
[----:B------:R-:W-:Y:S01]  /*0c90*/  LEA.HI R12, R10, 0x1, RZ, 0x1b ;  /* 0x000000010a0c7811 */ /* 0x000fe200078fd8ff */
[----:B01----:R-:W-:Y:S01]  /*0ca0*/  IMAD.MOV.U32 R9, RZ, RZ, RZ ;  /* 0x000000ffff097224 */ /* 0x003fe200078e00ff */
[----:B------:R-:W-:Y:S02]  /*0cb0*/  MOV R8, R4 ;  /* 0x0000000400087202 */ /* 0x000fe40000000f00 */
[----:B------:R-:W-:-:S07]  /*0cc0*/  LOP3.LUT R12, R12, 0xffffff8, RZ, 0xc0, !PT ;  /* 0x0ffffff80c0c7812 */ /* 0x000fce00078ec0ff */
.L_x_141:
[----:B0-----:R-:W0:Y:S01]  /*0cd0*/  LDCU.64 UR16, c[0x0][0x3c8] ;  /* 0x00007900ff1077ac */ /* 0x001e220008000a00 */
[C---:B--234-:R-:W-:Y:S01]  /*0ce0*/  IADD3 R7, P3, PT, R8.reuse, UR24, RZ ;  /* 0x0000001808077c10 */ /* 0x05cfe2000ff7e0ff */
[----:B------:R-:W-:Y:S02]  /*0cf0*/  VIADD R9, R9, 0x8 ;  /* 0x0000000809097836 */ /* 0x000fe40000000000 */
[----:B------:R-:W-:Y:S02]  /*0d00*/  VIADD R8, R8, 0x100 ;  /* 0x0000010008087836 */ /* 0x000fe40000000000 */
[----:B------:R-:W-:Y:S01]  /*0d10*/  IMAD.X R14, RZ, RZ, RZ, P3 ;  /* 0x000000ffff0e7224 */ /* 0x000fe200018e06ff */
        /* <DEDUP_REMOVED lines=12> */
.L_x_140:
[----:B------:R-:W-:Y:S05]  /*0de0*/  BSYNC.RECONVERGENT B1 ;  /* 0x0000000000017941 */ /* 0x000fea0003800200 */
.L_x_139:
[----:B------:R-:W-:Y:S04]  /*0df0*/  BSSY.RECONVERGENT B1, `(.L_x_142) ;  /* 0x0000025000017945 */ /* 0x000fe80003800200 */
[----:B------:R-:W-:Y:S05]  /*0e00*/  @!P2 BRA `(.L_x_143) ;  /* 0x00000000008ca947 */ /* 0x000fea0003800000 */
[----:B------:R-:W-:Y:S01]  /*0e10*/  ISETP.GE.U32.AND P4, PT, R5, 0x3, PT ;  /* 0x000000030500780c */ /* 0x000fe20003f86070 */
[----:B------:R-:W-:Y:S01]  /*0e20*/  BSSY.RECONVERGENT B2, `(.L_x_144) ;  /* 0x000000d000027945 */ /* 0x000fe20003800200 */
[----:B------:R-:W-:-:S11]  /*0e30*/  ISETP.NE.AND P3, PT, R0, RZ, PT ;  /* 0x000000ff0000720c */ /* 0x000fd60003f65270 */
[----:B------:R-:W-:Y:S05]  /*0e40*/  @!P4 BRA `(.L_x_145) ;  /* 0x000000000028c947 */ /* 0x000fea0003800000 */
[----:B------:R-:W5:Y:S01]  /*0e50*/  LDCU.64 UR16, c[0x0][0x3c8] ;  /* 0x00007900ff1077ac */ /* 0x000f620008000a00 */
[C---:B01234-:R-:W-:Y:S02]  /*0e60*/  IADD3 R7, P4, PT, R8.reuse, UR24, RZ ;  /* 0x0000001808077c10 */ /* 0x05ffe4000ff9e0ff */
[----:B------:R-:W-:-:S03]  /*0e70*/  IADD3 R8, PT, PT, R8, 0x80, RZ ;  /* 0x0000008008087810 */ /* 0x000fc60007ffe0ff */
[----:B------:R-:W-:Y:S01]  /*0e80*/  IMAD.X R12, RZ, RZ, RZ, P4 ;  /* 0x000000ffff0c7224 */ /* 0x000fe200020e06ff */
[----:B-----5:R-:W-:-:S04]  /*0e90*/  LEA R6, P4, R7, UR16, 0x2 ;  /* 0x0000001007067c11 */ /* 0x020fc8000f8810ff */
[----:B------:R-:W-:-:S05]  /*0ea0*/  LEA.HI.X R7, R7, UR17, R12, 0x2, P4 ;  /* 0x0000001107077c11 */ /* 0x000fca000a0f140c */
[----:B------:R0:W-:Y:S04]  /*0eb0*/  STG.E desc[UR20][R6.64], RZ ;  /* 0x000000ff06007986 */ /* 0x0001e8000c101914 */
[----:B------:R0:W-:Y:S04]  /*0ec0*/  STG.E desc[UR20][R6.64+0x80], RZ ;  /* 0x000080ff06007986 */ /* 0x0001e8000c101914 */
[----:B------:R0:W-:Y:S04]  /*0ed0*/  STG.E desc[UR20][R6.64+0x100], RZ ;  /* 0x000100ff06007986 */ /* 0x0001e8000c101914 */
[----:B------:R0:W-:Y:S02]  /*0ee0*/  STG.E desc[UR20][R6.64+0x180], RZ ;  /* 0x000180ff06007986 */ /* 0x0001e4000c101914 */
.L_x_145:
[----:B------:R-:W-:Y:S05]  /*0ef0*/  BSYNC.RECONVERGENT B2 ;  /* 0x0000000000027941 */ /* 0x000fea0003800200 */
.L_x_144:
[----:B------:R-:W-:Y:S05]  /*0f00*/  @!P3 BRA `(.L_x_143) ;  /* 0x00000000004cb947 */ /* 0x000fea0003800000 */
[C---:B------:R-:W-:Y:S01]  /*0f10*/  LOP3.LUT P3, RZ, R10.reuse, 0x20, RZ, 0xc0, !PT ;  /* 0x000000200aff7812 */ /* 0x040fe2000786c0ff */
[----:B------:R-:W-:Y:S01]  /*0f20*/  BSSY.RECONVERGENT B2, `(.L_x_146) ;  /* 0x000000c000027945 */ /* 0x000fe20003800200 */
[----:B------:R-:W-:-:S11]  /*0f30*/  LOP3.LUT P4, RZ, R10, 0x60, RZ, 0xc0, !PT ;  /* 0x000000600aff7812 */ /* 0x000fd6000788c0ff */
[----:B------:R-:W0:Y:S02]  /*0f40*/  @!P3 LDC.64 R12, c[0x0][0x3c8] ;  /* 0x0000f200ff0cbb82 */ /* 0x000e240000000a00 */
[----:B------:R-:W-:Y:S05]  /*0f50*/  @!P4 BRA `(.L_x_147) ;  /* 0x000000000020c947 */ /* 0x000fea0003800000 */
[----:B------:R-:W5:Y:S01]  /*0f60*/  LDCU.64 UR16, c[0x0][0x3c8] ;  /* 0x00007900ff1077ac */ /* 0x000f620008000a00 */
[C---:B01234-:R-:W-:Y:S01]  /*0f70*/  IADD3 R7, P4, PT, R8.reuse, UR24, RZ ;  /* 0x0000001808077c10 */ /* 0x05ffe2000ff9e0ff */
[----:B------:R-:W-:-:S04]  /*0f80*/  VIADD R8, R8, 0x40 ;  /* 0x0000004008087836 */ /* 0x000fc80000000000 */
[----:B------:R-:W-:Y:S01]  /*0f90*/  IMAD.X R10, RZ, RZ, RZ, P4 ;  /* 0x000000ffff0a7224 */ /* 0x000fe200020e06ff */
[----:B-----5:R-:W-:-:S04]  /*0fa0*/  LEA R6, P4, R7, UR16, 0x2 ;  /* 0x0000001007067c11 */ /* 0x020fc8000f8810ff */
[----:B------:R-:W-:-:S05]  /*0fb0*/  LEA.HI.X R7, R7, UR17, R10, 0x2, P4 ;  /* 0x0000001107077c11 */ /* 0x000fca000a0f140a */
[----:B------:R0:W-:Y:S04]  /*0fc0*/  STG.E desc[UR20][R6.64], RZ ;  /* 0x000000ff06007986 */ /* 0x0001e8000c101914 */
[----:B------:R0:W-:Y:S02]  /*0fd0*/  STG.E desc[UR20][R6.64+0x80], RZ ;  /* 0x000080ff06007986 */ /* 0x0001e4000c101914 */
.L_x_147:
[----:B------:R-:W-:Y:S05]  /*0fe0*/  BSYNC.RECONVERGENT B2 ;  /* 0x0000000000027941 */ /* 0x000fea0003800200 */
.L_x_146:
[----:B01234-:R-:W-:-:S05]  /*0ff0*/  @!P3 IADD3 R7, P4, PT, R8, UR24, RZ ;  /* 0x000000180807bc10 */ /* 0x01ffca000ff9e0ff */
[----:B------:R-:W-:Y:S01]  /*1000*/  @!P3 IMAD.X R8, RZ, RZ, RZ, P4 ;  /* 0x000000ffff08b224 */ /* 0x000fe200020e06ff */
[----:B------:R-:W-:-:S04]  /*1010*/  @!P3 LEA R6, P4, R7, R12, 0x2 ;  /* 0x0000000c0706b211 */ /* 0x000fc800078810ff */
[----:B------:R-:W-:-:S05]  /*1020*/  @!P3 LEA.HI.X R7, R7, R13, R8, 0x2, P4 ;  /* 0x0000000d0707b211 */ /* 0x000fca00020f1408 */
[----:B------:R0:W-:Y:S04]  /*1030*/  @!P3 STG.E desc[UR20][R6.64], RZ ;  /* 0x000000ff0600b986 */ /* 0x0001e8000c101914 */
.L_x_143:
[----:B------:R-:W-:Y:S05]  /*1040*/  BSYNC.RECONVERGENT B1 ;  /* 0x0000000000017941 */ /* 0x000fea0003800200 */
.L_x_142:
[----:B------:R-:W-:Y:S01]  /*1050*/  BSSY.RECONVERGENT B1, `(.L_x_148) ;  /* 0x000001c000017945 */ /* 0x000fe20003800200 */
[----:B------:R-:W-:Y:S01]  /*1060*/  IMAD.U32 R8, RZ, RZ, UR5 ;  /* 0x00000005ff087e24 */ /* 0x000fe2000f8e00ff */
[----:B01----:R-:W-:Y:S01]  /*1070*/  MOV R9, UR14 ;  /* 0x0000000e00097c02 */ /* 0x003fe20008000f00 */
[----:B------:R-:W-:Y:S01]  /*1080*/  IMAD.MOV.U32 R11, RZ, RZ, R4 ;  /* 0x000000ffff0b7224 */ /* 0x000fe200078e0004 */
[----:B------:R-:W-:Y:S06]  /*1090*/  @!P0 BRA `(.L_x_149) ;  /* 0x00000000005c8947 */ /* 0x000fec0003800000 */
[----:B------:R-:W-:Y:S02]  /*10a0*/  IMAD.MOV.U32 R10, RZ, RZ, RZ ;  /* 0x000000ffff0a7224 */ /* 0x000fe400078e00ff */
[----:B------:R-:W-:-:S07]  /*10b0*/  IMAD.MOV.U32 R11, RZ, RZ, R4 ;  /* 0x000000ffff0b7224 */ /* 0x000fce00078e0004 */
.L_x_150:
        /* <DEDUP_REMOVED lines=21> */
.L_x_149:
[----:B------:R-:W-:Y:S05]  /*1210*/  BSYNC.RECONVERGENT B1 ;  /* 0x0000000000017941 */ /* 0x000fea0003800200 */
.L_x_148:
        /* <DEDUP_REMOVED lines=14> */
.L_x_152:
[----:B------:R-:W-:Y:S05]  /*1300*/  BSYNC.RECONVERGENT B1 ;  /* 0x0000000000017941 */ /* 0x000fea0003800200 */
.L_x_151:
        /* <DEDUP_REMOVED lines=17> */
.L_x_124:
[----:B0-----:R-:W-:Y:S05]  /*1420*/  BSYNC.RECONVERGENT B0 ;  /* 0x0000000000007941 */ /* 0x001fea0003800200 */
.L_x_123:
[----:B------:R-:W-:Y:S01]  /*1430*/  ISETP.NE.AND P0, PT, R4, RZ, PT ;  /* 0x000000ff0400720c */ /* 0x000fe20003f05270 */
[----:B------:R-:W-:-:S12]  /*1440*/  BSSY.RECONVERGENT B0, `(.L_x_153) ;  /* 0x000001d000007945 */ /* 0x000fd80003800200 */
[----:B------:R-:W-:Y:S05]  /*1450*/  @P0 BRA `(.L_x_154) ;  /* 0x00000000006c0947 */ /* 0x000fea0003800000 */
[----:B------:R-:W0:Y:S01]  /*1460*/  S2UR UR16, SR_CgaCtaId ;  /* 0x00000000001079c3 */ /* 0x000e220000008800 */
[----:B------:R-:W-:Y:S02]  /*1470*/  UIMAD.WIDE.U32 UR18, UR15, 0x8, UR8 ;  /* 0x000000080f1278a5 */ /* 0x000fe4000f8e0008 */
[----:B------:R-:W-:Y:S01]  /*1480*/  IMAD.U32 R5, RZ, RZ, UR15 ;  /* 0x0000000fff057e24 */ /* 0x000fe2000f8e00ff */
[----:B------:R-:W-:Y:S01]  /*1490*/  UIMAD.WIDE.U32 UR22, UR15, 0x4, UR10 ;  /* 0x000000040f1678a5 */ /* 0x000fe2000f8e000a */
[----:B------:R-:W-:Y:S01]  /*14a0*/  IMAD.U32 R12, RZ, RZ, UR6 ;  /* 0x00000006ff0c7e24 */ /* 0x000fe2000f8e00ff */
[----:B------:R-:W-:Y:S01]  /*14b0*/  UMOV UR4, 0x400 ;  /* 0x0000040000047882 */ /* 0x000fe20000000000 */
[----:B------:R-:W-:Y:S01]  /*14c0*/  MOV R13, UR7 ;  /* 0x00000007000d7c02 */ /* 0x000fe20008000f00 */
[----:B-1234-:R-:W-:Y:S01]  /*14d0*/  IMAD.MOV.U32 R6, RZ, RZ, 0x0 ;  /* 0x00000000ff067424 */ /* 0x01efe200078e00ff */
[----:B------:R-:W-:Y:S01]  /*14e0*/  MOV R8, UR18 ;  /* 0x0000001200087c02 */ /* 0x000fe20008000f00 */
[----:B------:R-:W-:Y:S01]  /*14f0*/  IMAD.MOV.U32 R7, RZ, RZ, 0x3ff00000 ;  /* 0x3ff00000ff077424 */ /* 0x000fe200078e00ff */
[----:B------:R-:W-:Y:S01]  /*1500*/  MOV R14, UR12 ;  /* 0x0000000c000e7c02 */ /* 0x000fe20008000f00 */
[----:B------:R-:W-:Y:S01]  /*1510*/  IMAD.U32 R9, RZ, RZ, UR19 ;  /* 0x00000013ff097e24 */ /* 0x000fe2000f8e00ff */
[----:B------:R1:W-:Y:S01]  /*1520*/  STG.E desc[UR20][R12.64], R5 ;  /* 0x000000050c007986 */ /* 0x0003e2000c101914 */
[----:B------:R-:W-:-:S02]  /*1530*/  IMAD.U32 R10, RZ, RZ, UR22 ;  /* 0x00000016ff0a7e24 */ /* 0x000fc4000f8e00ff */
[----:B------:R-:W-:Y:S01]  /*1540*/  IMAD.U32 R11, RZ, RZ, UR23 ;  /* 0x00000017ff0b7e24 */ /* 0x000fe2000f8e00ff */
[----:B------:R1:W-:Y:S01]  /*1550*/  STG.E.64 desc[UR20][R8.64], R6 ;  /* 0x0000000608007986 */ /* 0x0003e2000c101b14 */
[----:B------:R-:W-:Y:S02]  /*1560*/  IMAD.U32 R21, RZ, RZ, UR15 ;  /* 0x0000000fff157e24 */ /* 0x000fe4000f8e00ff */
[----:B------:R-:W-:Y:S01]  /*1570*/  IMAD.U32 R15, RZ, RZ, UR13 ;  /* 0x0000000dff0f7e24 */ /* 0x000fe2000f8e00ff */
[----:B------:R1:W-:Y:S01]  /*1580*/  STG.E desc[UR20][R10.64], RZ ;  /* 0x000000ff0a007986 */ /* 0x0003e2000c101914 */
[----:B------:R-:W-:Y:S02]  /*1590*/  IMAD.MOV.U32 R18, RZ, RZ, 0x1 ;  /* 0x00000001ff127424 */ /* 0x000fe400078e00ff */
[----:B------:R-:W-:Y:S01]  /*15a0*/  IMAD.MOV.U32 R19, RZ, RZ, 0x1 ;  /* 0x00000001ff137424 */ /* 0x000fe200078e00ff */
[----:B0-----:R-:W-:Y:S01]  /*15b0*/  ULEA UR4, UR16, UR4, 0x18 ;  /* 0x0000000410047291 */ /* 0x001fe2000f8ec0ff */
[----:B------:R-:W-:Y:S01]  /*15c0*/  IMAD.U32 R16, RZ, RZ, UR12 ;  /* 0x0000000cff107e24 */ /* 0x000fe2000f8e00ff */
[----:B------:R1:W-:Y:S01]  /*15d0*/  STG.E desc[UR20][R14.64], R21 ;  /* 0x000000150e007986 */ /* 0x0003e2000c101914 */
[----:B------:R-:W-:-:S05]  /*15e0*/  IMAD.U32 R17, RZ, RZ, UR13 ;  /* 0x0000000dff117e24 */ /* 0x000fca000f8e00ff */
[----:B------:R1:W-:Y:S04]  /*15f0*/  STG.E desc[UR20][R16.64+0x4], RZ ;  /* 0x000004ff10007986 */ /* 0x0003e8000c101914 */
[----:B------:R1:W-:Y:S02]  /*1600*/  STS.64 [UR4], R18 ;  /* 0x00000012ff007988 */ /* 0x0003e40008000a04 */
.L_x_154:
[----:B------:R-:W-:Y:S05]  /*1610*/  BSYNC.RECONVERGENT B0 ;  /* 0x0000000000007941 */ /* 0x000fea0003800200 */
.L_x_153:
[----:B------:R-:W0:Y:S08]  /*1620*/  S2UR UR16, SR_CgaCtaId ;  /* 0x00000000001079c3 */ /* 0x000e300000008800 */
[----:B------:R-:W-:Y:S06]  /*1630*/  BAR.SYNC.DEFER_BLOCKING 0x0 ;  /* 0x0000000000007b1d */ /* 0x000fec0000010000 */
[----:B------:R-:W-:-:S02]  /*1640*/  UMOV UR4, 0x400 ;  /* 0x0000040000047882 */ /* 0x000fc40000000000 */
[----:B0-----:R-:W-:Y:S01]  /*1650*/  ULEA UR4, UR16, UR4, 0x18 ;  /* 0x0000000410047291 */ /* 0x001fe2000f8ec0ff */
[----:B------:R-:W0:Y:S05]  /*1660*/  LDCU.64 UR16, c[0x0][0x3e0] ;  /* 0x00007c00ff1077ac */ /* 0x000e2a0008000a00 */
[----:B-1----:R-:W-:-:S05]  /*1670*/  IMAD.U32 R5, RZ, RZ, UR4 ;  /* 0x00000004ff057e24 */ /* 0x002fca000f8e00ff */
[----:B------:R-:W1:Y:S01]  /*1680*/  LDS R0, [R5] ;  /* 0x0000000005007984 */ /* 0x000e620000000800 */
[----:B0-----:R-:W-:Y:S01]  /*1690*/  UIMAD.WIDE.U32 UR16, UR15, 0x4, UR16 ;  /* 0x000000040f1078a5 */ /* 0x001fe2000f8e0010 */
[C---:B-1----:R-:W-:Y:S02]  /*16a0*/  ISETP.GE.AND P1, PT, R0.reuse, 0x1, PT ;  /* 0x000000010000780c */ /* 0x042fe40003f26270 */
[----:B------:R-:W-:-:S11]  /*16b0*/  R2UR UR4, R0 ;  /* 0x00000000000472ca */ /* 0x000fd600000e0000 */
[----:B------:R-:W-:Y:S05]  /*16c0*/  @!P1 BRA `(.L_x_155) ;  /* 0x0000000c00389947 */ /* 0x000fea0003800000 */
[----:B------:R-:W-:-:S05]  /*16d0*/  UMOV UR4, URZ ;  /* 0x000000ff00047c82 */ /* 0x000fca0008000000 */
.L_x_171:
[----:B------:R-:W-:Y:S01]  /*16e0*/  UIMAD.WIDE.U32 UR18, UR4, 0x4, UR6 ;  /* 0x00000004041278a5 */ /* 0x000fe2000f8e0006 */
[----:B--234-:R-:W0:Y:S05]  /*16f0*/  LDC.64 R6, c[0x0][0x390] ;  /* 0x0000e400ff067b82 */ /* 0x01ce2a0000000a00 */
[----:B------:R-:W-:Y:S01]  /*1700*/  MOV R8, UR18 ;  /* 0x0000001200087c02 */ /* 0x000fe20008000f00 */
[----:B------:R-:W-:-:S05]  /*1710*/  IMAD.U32 R9, RZ, RZ, UR19 ;  /* 0x00000013ff097e24 */ /* 0x000fca000f8e00ff */
[----:B------:R-:W0:Y:S02]  /*1720*/  LDG.E R0, desc[UR20][R8.64] ;  /* 0x0000001408007981 */ /* 0x000e24000c1e1900 */
[----:B0-----:R-:W-:-:S05]  /*1730*/  IMAD.WIDE R6, R0, 0x4, R6 ;  /* 0x0000000400067825 */ /* 0x001fca00078e0206 */
[----:B------:R-:W2:Y:S04]  /*1740*/  LDG.E R5, desc[UR20][R6.64+0x4] ;  /* 0x0000041406057981 */ /* 0x000ea8000c1e1900 */
[----:B------:R-:W2:Y:S01]  /*1750*/  LDG.E R2, desc[UR20][R6.64] ;  /* 0x0000001406027981 */ /* 0x000ea2000c1e1900 */
[----:B------:R-:W-:Y:S01]  /*1760*/  ISETP.NE.AND P1, PT, R0, UR15, PT ;  /* 0x0000000f00007c0c */ /* 0x000fe2000bf25270 */
[----:B------:R-:W-:Y:S01]  /*1770*/  UIADD3 UR4, UPT, UPT, UR4, 0x1, URZ ;  /* 0x0000000104047890 */ /* 0x000fe2000fffe0ff */
[----:B--2---:R-:W-:-:S11]  /*1780*/  IMAD.IADD R5, R5, 0x1, -R2 ;  /* 0x0000000105057824 */ /* 0x004fd600078e0a02 */
[----:B------:R-:W-:Y:S05]  /*1790*/  @!P1 BRA `(.L_x_156) ;  /* 0x0000000400a49947 */ /* 0x000fea0003800000 */
[----:B------:R-:W0:Y:S02]  /*17a0*/  LDC.64 R10, c[0x0][0x3e0] ;  /* 0x0000f800ff0a7b82 */ /* 0x000e240000000a00 */
[----:B0-----:R-:W-:-:S05]  /*17b0*/  IMAD.WIDE R10, R0, 0x4, R10 ;  /* 0x00000004000a7825 */ /* 0x001fca00078e020a */
[----:B------:R-:W2:Y:S04]  /*17c0*/  LDG.E R9, desc[UR20][R10.64] ;  /* 0x000000140a097981 */ /* 0x000ea8000c1e1900 */
[----:B------:R-:W3:Y:S01]  /*17d0*/  LDG.E R2, desc[UR20][R10.64+0x4] ;  /* 0x000004140a027981 */ /* 0x000ee2000c1e1900 */
[----:B------:R-:W-:Y:S01]  /*17e0*/  MOV R8, UR5 ;  /* 0x0000000500087c02 */ /* 0x000fe20008000f00 */
[----:B--2---:R-:W-:Y:S02]  /*17f0*/  IMAD.IADD R19, R9, 0x1, R4 ;  /* 0x0000000109137824 */ /* 0x004fe400078e0204 */
[----:B------:R-:W-:Y:S02]  /*1800*/  IMAD.U32 R9, RZ, RZ, UR14 ;  /* 0x0000000eff097e24 */ /* 0x000fe4000f8e00ff */
[----:B---3--:R-:W-:-:S02]  /*1810*/  VIADD R2, R2, 0xffffffff ;  /* 0xffffffff02027836 */ /* 0x008fc40000000000 */
[----:B------:R-:W-:-:S03]  /*1820*/  IMAD.WIDE R8, R0, 0x8, R8 ;  /* 0x0000000800087825 */ /* 0x000fc600078e0208 */
[----:B------:R-:W-:-:S13]  /*1830*/  ISETP.GE.AND P1, PT, R19, R2, PT ;  /* 0x000000021300720c */ /* 0x000fda0003f26270 */
[----:B------:R-:W-:Y:S05]  /*1840*/  @P1 BRA `(.L_x_157) ;  /* 0x0000000000fc1947 */ /* 0x000fea0003800000 */
.L_x_163:
[----:B------:R-:W-:Y:S05]  /*1850*/  YIELD ;  /* 0x0000000000007946 */ /* 0x000fea0003800000 */
[----:B------:R-:W0:Y:S01]  /*1860*/  LDCU.64 UR18, c[0x0][0x3d8] ;  /* 0x00007b00ff1277ac */ /* 0x000e220008000a00 */
[----:B------:R-:W-:Y:S01]  /*1870*/  IMAD.U32 R25, RZ, RZ, UR17 ;  /* 0x00000011ff197e24 */ /* 0x000fe2000f8e00ff */
[----:B------:R-:W-:Y:S01]  /*1880*/  MOV R23, UR17 ;  /* 0x0000001100177c02 */ /* 0x000fe20008000f00 */
[----:B------:R-:W-:Y:S02]  /*1890*/  IMAD.U32 R22, RZ, RZ, UR16 ;  /* 0x00000010ff167e24 */ /* 0x000fe4000f8e00ff */
[----:B------:R-:W-:-:S03]  /*18a0*/  IMAD.U32 R24, RZ, RZ, UR16 ;  /* 0x00000010ff187e24 */ /* 0x000fc6000f8e00ff */
[----:B------:R-:W2:Y:S04]  /*18b0*/  LDG.E R2, desc[UR20][R22.64] ;  /* 0x0000001416027981 */ /* 0x000ea8000c1e1900 */
[----:B------:R-:W2:Y:S01]  /*18c0*/  LDG.E R25, desc[UR20][R24.64+0x4] ;  /* 0x0000041418197981 */ /* 0x000ea2000c1e1900 */
[----:B0-----:R-:W-:Y:S02]  /*18d0*/  IMAD.U32 R16, RZ, RZ, UR18 ;  /* 0x00000012ff107e24 */ /* 0x001fe4000f8e00ff */
        /* <DEDUP_REMOVED lines=11> */
[----:B------:R-:W-:Y:S01]  /*1990*/  MOV R24, R18 ;  /* 0x0000001200187202 */ /* 0x000fe20000000f00 */
[----:B------:R-:W-:-:S07]  /*19a0*/  IMAD.MOV.U32 R14, RZ, RZ, R2 ;  /* 0x000000ffff0e7224 */ /* 0x000fce00078e0002 */
.L_x_162:
        /* <DEDUP_REMOVED lines=16> */
[----:B------:R-:W-:Y:S01]  /*1ab0*/  MOV R27, R29 ;  /* 0x0000001d001b7202 */ /* 0x000fe20000000f00 */
[----:B--2---:R-:W-:-:S08]  /*1ac0*/  DADD R14, -R14, R22 ;  /* 0x000000000e0e7229 */ /* 0x004fd00000000116 */
[----:B------:R-:W-:-:S14]  /*1ad0*/  DSETP.GEU.AND P1, PT, R14, R12, PT ;  /* 0x0000000c0e00722a */ /* 0x000fdc0003f2e000 */
[----:B------:R-:W-:Y:S05]  /*1ae0*/  @!P1 BREAK.RELIABLE B1 ;  /* 0x0000000000019942 */ /* 0x000fea0003800100 */
[----:B------:R-:W-:Y:S05]  /*1af0*/  @!P1 BRA `(.L_x_161) ;  /* 0x0000000000209947 */ /* 0x000fea0003800000 */
.L_x_160:
[----:B------:R-:W-:Y:S05]  /*1b00*/  BSYNC.RELIABLE B1 ;  /* 0x0000000000017941 */ /* 0x000fea0003800100 */
.L_x_159:
[----:B------:R-:W-:-:S14]  /*1b10*/  DSETP.GEU.AND P1, PT, R20, R12, PT ;  /* 0x0000000c1400722a */ /* 0x000fdc0003f2e000 */
[C---:B------:R-:W-:Y:S02]  /*1b20*/  @!P1 VIADD R25, R29.reuse, 0x1 ;  /* 0x000000011d199836 */ /* 0x040fe40000000000 */
[----:B------:R-:W-:Y:S02]  /*1b30*/  @P1 VIADD R24, R29, 0xffffffff ;  /* 0xffffffff1d181836 */ /* 0x000fe40000000000 */
[----:B------:R-:W-:-:S03]  /*1b40*/  IMAD.MOV.U32 R14, RZ, RZ, R25 ;  /* 0x000000ffff0e7224 */ /* 0x000fc600078e0019 */
[----:B------:R-:W-:-:S13]  /*1b50*/  ISETP.GT.AND P1, PT, R25, R24, PT ;  /* 0x000000181900720c */ /* 0x000fda0003f24270 */
[----:B------:R-:W-:Y:S05]  /*1b60*/  @!P1 BRA `(.L_x_162) ;  /* 0xfffffffc00909947 */ /* 0x000fea000383ffff */
[----:B------:R-:W-:-:S07]  /*1b70*/  IMAD.MOV.U32 R27, RZ, RZ, R29 ;  /* 0x000000ffff1b7224 */ /* 0x000fce00078e001d */
.L_x_161:
[----:B------:R-:W-:Y:S05]  /*1b80*/  BSYNC.RECONVERGENT B0 ;  /* 0x0000000000007941 */ /* 0x000fea0003800200 */
.L_x_158:
[----:B------:R-:W-:-:S06]  /*1b90*/  IMAD.WIDE R16, R27, 0x8, R16 ;  /* 0x000000081b107825 */ /* 0x000fcc00078e0210 */
[----:B------:R-:W2:Y:S01]  /*1ba0*/  LDG.E.64 R16, desc[UR20][R16.64] ;  /* 0x0000001410107981 */ /* 0x000ea2000c1e1b00 */
[----:B------:R-:W-:-:S04]  /*1bb0*/  IADD3 R18, PT, PT, R18, -R27, RZ ;  /* 0x8000001b12127210 */ /* 0x000fc80007ffe0ff */
[----:B------:R-:W2:Y:S02]  /*1bc0*/  I2F.F64 R14, R18 ;  /* 0x00000012000e7312 */ /* 0x000ea40000201c00 */
[----:B--2---:R-:W-:-:S07]  /*1bd0*/  DFMA R14, -R12, R14, R16 ;  /* 0x0000000e0c0e722b */ /* 0x004fce0000000110 */
[----:B------:R0:W-:Y:S04]  /*1be0*/  REDG.E.ADD.F64.RN.STRONG.GPU desc[UR20][R8.64], R14 ;  /* 0x0000000e080079a6 */ /* 0x0001e8000c12ff14 */
[----:B------:R-:W2:Y:S01]  /*1bf0*/  LDG.E R2, desc[UR20][R10.64+0x4] ;  /* 0x000004140a027981 */ /* 0x000ea2000c1e1900 */
[----:B------:R-:W-:Y:S02]  /*1c00*/  VIADD R19, R19, 0x20 ;  /* 0x0000002013137836 */ /* 0x000fe40000000000 */
[----:B--2---:R-:W-:-:S05]  /*1c10*/  VIADD R2, R2, 0xffffffff ;  /* 0xffffffff02027836 */ /* 0x004fca0000000000 */
[----:B------:R-:W-:-:S13]  /*1c20*/  ISETP.GE.AND P1, PT, R19, R2, PT ;  /* 0x000000021300720c */ /* 0x000fda0003f26270 */
[----:B0-----:R-:W-:Y:S05]  /*1c30*/  @!P1 BRA `(.L_x_163) ;  /* 0xfffffffc00049947 */ /* 0x001fea000383ffff */
.L_x_157:
[----:B------:R-:W-:Y:S02]  /*1c40*/  IMAD.U32 R10, RZ, RZ, UR16 ;  /* 0x00000010ff0a7e24 */ /* 0x000fe4000f8e00ff */
[----:B------:R-:W-:Y:S01]  /*1c50*/  IMAD.U32 R11, RZ, RZ, UR17 ;  /* 0x00000011ff0b7e24 */ /* 0x000fe2000f8e00ff */
[----:B------:R-:W-:Y:S05]  /*1c60*/  WARPSYNC.ALL ;  /* 0x0000000000007948 */ /* 0x000fea0003800000 */
[----:B------:R-:W-:Y:S01]  /*1c70*/  BAR.SYNC.DEFER_BLOCKING 0x0 ;  /* 0x0000000000007b1d */ /* 0x000fe20000010000 */
[----:B------:R-:W-:Y:S01]  /*1c80*/  IMAD.U32 R13, RZ, RZ, UR17 ;  /* 0x00000011ff0d7e24 */ /* 0x000fe2000f8e00ff */
[----:B------:R-:W-:-:S04]  /*1c90*/  MOV R12, UR16 ;  /* 0x00000010000c7c02 */ /* 0x000fc80008000f00 */
[----:B------:R-:W2:Y:S04]  /*1ca0*/  LDG.E R11, desc[UR20][R10.64+0x4] ;  /* 0x000004140a0b7981 */ /* 0x000ea8000c1e1900 */
[----:B------:R-:W3:Y:S01]  /*1cb0*/  LDG.E R13, desc[UR20][R12.64] ;  /* 0x000000140c0d7981 */ /* 0x000ee2000c1e1900 */
[----:B--2---:R-:W-:-:S04]  /*1cc0*/  IADD3 R2, PT, PT, R11, -0x2, -R4 ;  /* 0xfffffffe0b027810 */ /* 0x004fc80007ffe804 */
[----:B---3--:R-:W-:-:S13]  /*1cd0*/  ISETP.GE.AND P1, PT, R2, R13, PT ;  /* 0x0000000d0200720c */ /* 0x008fda0003f26270 */
[----:B------:R-:W-:Y:S05]  /*1ce0*/  @!P1 BRA `(.L_x_156) ;  /* 0x0000000000509947 */ /* 0x000fea0003800000 */
[----:B------:R-:W0:Y:S08]  /*1cf0*/  LDC.64 R12, c[0x0][0x3d0] ;  /* 0x0000f400ff0c7b82 */ /* 0x000e300000000a00 */
[----:B------:R-:W1:Y:S01]  /*1d00*/  LDC.64 R10, c[0x0][0x3d8] ;  /* 0x0000f600ff0a7b82 */ /* 0x000e620000000a00 */
[----:B0-----:R-:W-:-:S07]  /*1d10*/  IMAD.WIDE R16, R0, 0x8, R12 ;  /* 0x0000000800107825 */ /* 0x001fce00078e020c */
.L_x_164:
[----:B-1----:R-:W-:Y:S01]  /*1d20*/  IMAD.WIDE R12, R2, 0x8, R10 ;  /* 0x00000008020c7825 */ /* 0x002fe200078e020a */
[----:B------:R-:W2:Y:S04]  /*1d30*/  LDG.E.64 R22, desc[UR20][R16.64] ;  /* 0x0000001410167981 */ /* 0x000ea8000c1e1b00 */
[----:B------:R-:W3:Y:S04]  /*1d40*/  LDG.E.64 R18, desc[UR20][R12.64] ;  /* 0x000000140c127981 */ /* 0x000ee8000c1e1b00 */
[----:B------:R-:W3:Y:S01]  /*1d50*/  LDG.E.64 R20, desc[UR20][R12.64+0x8] ;  /* 0x000008140c147981 */ /* 0x000ee2000c1e1b00 */
[----:B------:R-:W-:Y:S05]  /*1d60*/  YIELD ;  /* 0x0000000000007946 */ /* 0x000fea0003800000 */
[----:B---3--:R-:W-:-:S08]  /*1d70*/  DADD R14, R18, -R20 ;  /* 0x00000000120e7229 */ /* 0x008fd00000000814 */
[----:B--2---:R-:W-:-:S14]  /*1d80*/  DSETP.GE.AND P1, PT, R14, R22, PT ;  /* 0x000000160e00722a */ /* 0x004fdc0003f26000 */
[----:B------:R-:W-:Y:S05]  /*1d90*/  @!P1 BRA `(.L_x_156) ;  /* 0x0000000000249947 */ /* 0x000fea0003800000 */
[----:B------:R-:W-:Y:S01]  /*1da0*/  DADD R12, -R18, R22 ;  /* 0x00000000120c7229 */ /* 0x000fe20000000116 */
[----:B------:R-:W-:Y:S02]  /*1db0*/  IMAD.U32 R15, RZ, RZ, UR17 ;  /* 0x00000011ff0f7e24 */ /* 0x000fe4000f8e00ff */
[----:B------:R-:W-:-:S05]  /*1dc0*/  IMAD.U32 R14, RZ, RZ, UR16 ;  /* 0x00000010ff0e7e24 */ /* 0x000fca000f8e00ff */
[----:B------:R-:W-:-:S07]  /*1dd0*/  DADD R12, R20, R12 ;  /* 0x00000000140c7229 */ /* 0x000fce000000000c */
[----:B------:R0:W-:Y:S04]  /*1de0*/  REDG.E.ADD.F64.RN.STRONG.GPU desc[UR20][R8.64], R12 ;  /* 0x0000000c080079a6 */ /* 0x0001e8000c12ff14 */
[----:B------:R-:W2:Y:S01]  /*1df0*/  LDG.E R15, desc[UR20][R14.64] ;  /* 0x000000140e0f7981 */ /* 0x000ea2000c1e1900 */
[----:B------:R-:W-:-:S05]  /*1e00*/  VIADD R2, R2, 0xffffffe0 ;  /* 0xffffffe002027836 */ /* 0x000fca0000000000 */
[----:B--2---:R-:W-:-:S13]  /*1e10*/  ISETP.GE.AND P1, PT, R2, R15, PT ;  /* 0x0000000f0200720c */ /* 0x004fda0003f26270 */
[----:B0-----:R-:W-:Y:S05]  /*1e20*/  @P1 BRA `(.L_x_164) ;  /* 0xfffffffc00bc1947 */ /* 0x001fea000383ffff */
.L_x_156:
[----:B------:R-:W-:Y:S01]  /*1e30*/  ISETP.GE.AND P1, PT, R4, R5, PT ;  /* 0x000000050400720c */ /* 0x000fe20003f26270 */
[----:B------:R-:W-:Y:S05]  /*1e40*/  WARPSYNC.ALL ;  /* 0x0000000000007948 */ /* 0x000fea0003800000 */
[----:B------:R-:W-:Y:S07]  /*1e50*/  BAR.SYNC.DEFER_BLOCKING 0x0 ;  /* 0x0000000000007b1d */ /* 0x000fee0000010000 */
[----:B------:R-:W-:Y:S05]  /*1e60*/  @P1 BRA `(.L_x_165) ;  /* 0x0000000400281947 */ /* 0x000fea0003800000 */
[----:B------:R-:W0:Y:S01]  /*1e70*/  LDC.64 R8, c[0x0][0x388] ;  /* 0x0000e200ff087b82 */ /* 0x000e220000000a00 */
[----:B------:R-:W-:Y:S01]  /*1e80*/  MOV R10, UR8 ;  /* 0x00000008000a7c02 */ /* 0x000fe20008000f00 */
[----:B------:R-:W-:Y:S02]  /*1e90*/  IMAD.U32 R11, RZ, RZ, UR9 ;  /* 0x00000009ff0b7e24 */ /* 0x000fe4000f8e00ff */
[----:B------:R-:W-:Y:S02]  /*1ea0*/  IMAD.MOV.U32 R13, RZ, RZ, 0x4 ;  /* 0x00000004ff0d7424 */ /* 0x000fe400078e00ff */
[----:B------:R-:W-:Y:S02]  /*1eb0*/  IMAD.MOV.U32 R2, RZ, RZ, R4 ;  /* 0x000000ffff027224 */ /* 0x000fe400078e0004 */
[----:B------:R-:W-:-:S04]  /*1ec0*/  IMAD.WIDE R12, R0, R13, UR10 ;  /* 0x0000000a000c7e25 */ /* 0x000fc8000f8e020d */
[----:B------:R-:W-:-:S07]  /*1ed0*/  IMAD.WIDE R14, R0, 0x8, R10 ;  /* 0x00000008000e7825 */ /* 0x000fce00078e020a */
.L_x_170:
[----:B0-----:R-:W2:Y:S02]  /*1ee0*/  LDG.E R17, desc[UR20][R6.64] ;  /* 0x0000001406117981 */ /* 0x001ea4000c1e1900 */
[----:B--2---:R-:W-:-:S04]  /*1ef0*/  IMAD.IADD R17, R17, 0x1, R2 ;  /* 0x0000000111117824 */ /* 0x004fc800078e0202 */
[----:B0-----:R-:W-:-:S06]  /*1f00*/  IMAD.WIDE R16, R17, 0x4, R8 ;  /* 0x0000000411107825 */ /* 0x001fcc00078e0208 */
[----:B------:R-:W2:Y:S01]  /*1f10*/  LDG.E R17, desc[UR20][R16.64] ;  /* 0x0000001410117981 */ /* 0x000ea2000c1e1900 */
[----:B------:R-:W-:Y:S05]  /*1f20*/  YIELD ;  /* 0x0000000000007946 */ /* 0x000fea0003800000 */
[----:B--2---:R-:W-:-:S13]  /*1f30*/  ISETP.NE.AND P1, PT, R17, RZ, PT ;  /* 0x000000ff1100720c */ /* 0x004fda0003f25270 */
[----:B------:R-:W-:Y:S05]  /*1f40*/  @!P1 BRA `(.L_x_165) ;  /* 0x0000000000f09947 */ /* 0x000fea0003800000 */
[----:B------:R-:W-:Y:S01]  /*1f50*/  MOV R18, 0x4 ;  /* 0x0000000400127802 */ /* 0x000fe20000000f00 */
[----:B------:R0:W5:Y:S04]  /*1f60*/  LDG.E R22, desc[UR20][R12.64] ;  /* 0x000000140c167981 */ /* 0x000168000c1e1900 */
[----:B------:R-:W-:-:S05]  /*1f70*/  IMAD.WIDE R18, R17, R18, UR10 ;  /* 0x0000000a11127e25 */ /* 0x000fca000f8e0212 */
        /* <DEDUP_REMOVED lines=9> */
[----:B------:R-:W-:Y:S02]  /*2010*/  IMAD.MOV.U32 R27, RZ, RZ, 0x4 ;  /* 0x00000004ff1b7424 */ /* 0x000fe400078e00ff */
[----:B-----5:R-:W-:-:S05]  /*2020*/  VIADD R23, R22, 0x1 ;  /* 0x0000000116177836 */ /* 0x020fca0000000000 */
[----:B------:R-:W2:Y:S01]  /*2030*/  POPC R24, UR22 ;  /* 0x0000001600187d09 */ /* 0x000ea20008000000 */
[----:B------:R-:W-:Y:S01]  /*2040*/  STG.E desc[UR20][R18.64], R23 ;  /* 0x0000001712007986 */ /* 0x000fe2000c101914 */
[----:B-1----:R-:W-:Y:S01]  /*2050*/  ULEA UR18, UR19, UR18, 0x18 ;  /* 0x0000001213127291 */ /* 0x002fe2000f8ec0ff */
[----:B0-----:R-:W-:Y:S02]  /*2060*/  ISETP.EQ.U32.AND P1, PT, R25, R16, PT ;  /* 0x000000101900720c */ /* 0x001fe40003f22070 */
[----:B------:R-:W0:Y:S11]  /*2070*/  S2R R16, SR_LTMASK ;  /* 0x0000000000107919 */ /* 0x000e360000003900 */
[----:B--2---:R-:W1:Y:S01]  /*2080*/  @P1 ATOMS.ADD R24, [UR18], R24 ;  /* 0x00000018ff18198c */ /* 0x004e620008000012 */
[----:B0-----:R-:W-:-:S03]  /*2090*/  LOP3.LUT R26, R16, UR22, RZ, 0xc0, !PT ;  /* 0x00000016101a7c12 */ /* 0x001fc6000f8ec0ff */
[----:B-1----:R-:W0:Y:S01]  /*20a0*/  SHFL.IDX PT, R20, R24, R25, 0x1f ;  /* 0x00001f1918147589 */ /* 0x002e2200000e0000 */
[----:B------:R-:W0:Y:S02]  /*20b0*/  POPC R21, R26 ;  /* 0x0000001a00157309 */ /* 0x000e240000000000 */
[----:B0-----:R-:W-:-:S04]  /*20c0*/  IMAD.IADD R20, R20, 0x1, R21 ;  /* 0x0000000114147824 */ /* 0x001fc800078e0215 */
[----:B------:R-:W-:-:S05]  /*20d0*/  IMAD.WIDE R20, R20, R27, UR6 ;  /* 0x0000000614147e25 */ /* 0x000fca000f8e021b */
[----:B------:R0:W-:Y:S04]  /*20e0*/  STG.E desc[UR20][R20.64], R17 ;  /* 0x0000001114007986 */ /* 0x0001e8000c101914 */
[----:B------:R0:W5:Y:S04]  /*20f0*/  LDG.E R16, desc[UR20][R18.64] ;  /* 0x0000001412107981 */ /* 0x000168000c1e1900 */
[----:B------:R0:W5:Y:S02]  /*2100*/  LDG.E R22, desc[UR20][R12.64] ;  /* 0x000000140c167981 */ /* 0x000164000c1e1900 */
.L_x_167:
[----:B------:R-:W-:Y:S05]  /*2110*/  BSYNC.RECONVERGENT B0 ;  /* 0x0000000000007941 */ /* 0x000fea0003800200 */
.L_x_166:
        /* <DEDUP_REMOVED lines=16> */
[----:B---3--:R-:W-:-:S04]  /*2220*/  LOP3.LUT R26, R26, UR22, RZ, 0xc0, !PT ;  /* 0x000000161a1a7c12 */ /* 0x008fc8000f8ec0ff */
[----:B------:R-:W0:Y:S07]  /*2230*/  POPC R27, R26 ;  /* 0x0000001a001b7309 */ /* 0x000e2e0000000000 */
[----:B----4-:R-:W1:Y:S04]  /*2240*/  @P1 ATOMS.ADD R24, [UR18+0x4], R24 ;  /* 0x00000418ff18198c */ /* 0x010e680008000012 */
[----:B-1----:R-:W0:Y:S02]  /*2250*/  SHFL.IDX PT, R16, R24, R25, 0x1f ;  /* 0x00001f1918107589 */ /* 0x002e2400000e0000 */
[----:B0-----:R-:W-:Y:S01]  /*2260*/  IADD3 R16, PT, PT, R16, R27, RZ ;  /* 0x0000001b10107210 */ /* 0x001fe20007ffe0ff */
[----:B------:R-:W-:Y:S01]  /*2270*/  IMAD.MOV.U32 R27, RZ, RZ, 0x8 ;  /* 0x00000008ff1b7424 */ /* 0x000fe200078e00ff */
[----:B--2---:R-:W-:-:S03]  /*2280*/  DADD R20, R22, R20 ;  /* 0x0000000016147229 */ /* 0x004fc60000000014 */
[----:B------:R-:W-:-:S04]  /*2290*/  IMAD.WIDE R22, R16, R27, UR12 ;  /* 0x0000000c10167e25 */ /* 0x000fc8000f8e021b */
[----:B------:R0:W-:Y:S04]  /*22a0*/  STG.E.64 desc[UR20][R18.64], R20 ;  /* 0x0000001412007986 */ /* 0x0001e8000c101b14 */
[----:B------:R0:W-:Y:S04]  /*22b0*/  STG.E desc[UR20][R22.64], R17 ;  /* 0x0000001116007986 */ /* 0x0001e8000c101914 */
[----:B------:R0:W-:Y:S02]  /*22c0*/  STG.E desc[UR20][R22.64+0x4], R0 ;  /* 0x0000040016007986 */ /* 0x0001e4000c101914 */
.L_x_169:
[----:B------:R-:W-:Y:S05]  /*22d0*/  BSYNC.RECONVERGENT B0 ;  /* 0x0000000000007941 */ /* 0x000fea0003800200 */
.L_x_168:
[----:B------:R-:W-:-:S05]  /*22e0*/  VIADD R2, R2, 0x20 ;  /* 0x0000002002027836 */ /* 0x000fca0000000000 */
[----:B------:R-:W-:-:S13]  /*22f0*/  ISETP.GE.AND P1, PT, R2, R5, PT ;  /* 0x000000050200720c */ /* 0x000fda0003f26270 */
[----:B------:R-:W-:Y:S05]  /*2300*/  @!P1 BRA `(.L_x_170) ;  /* 0xfffffff800f49947 */ /* 0x000fea000383ffff */
.L_x_165:
[----:B------:R-:W-:Y:S05]  /*2310*/  WARPSYNC.ALL ;  /* 0x0000000000007948 */ /* 0x000fea0003800000 */
[----:B------:R-:W1:Y:S08]  /*2320*/  S2UR UR19, SR_CgaCtaId ;  /* 0x00000000001379c3 */ /* 0x000e700000008800 */
[----:B------:R-:W-:Y:S06]  /*2330*/  BAR.SYNC.DEFER_BLOCKING 0x0 ;  /* 0x0000000000007b1d */ /* 0x000fec0000010000 */
[----:B------:R-:W-:-:S02]  /*2340*/  UMOV UR18, 0x400 ;  /* 0x0000040000127882 */ /* 0x000fc40000000000 */
[----:B-1----:R-:W-:-:S06]  /*2350*/  ULEA UR18, UR19, UR18, 0x18 ;  /* 0x0000001213127291 */ /* 0x002fcc000f8ec0ff */
[----:B------:R-:W-:-:S05]  /*2360*/  IMAD.U32 R5, RZ, RZ, UR18 ;  /* 0x00000012ff057e24 */ /* 0x000fca000f8e00ff */
[----:B0-----:R-:W0:Y:S02]  /*2370*/  LDS R0, [R5] ;  /* 0x0000000005007984 */ /* 0x001e240000000800 */
[----:B0-----:R-:W-:-:S13]  /*2380*/  ISETP.LE.AND P1, PT, R0, UR4, PT ;  /* 0x0000000400007c0c */ /* 0x001fda000bf23270 */
[----:B------:R-:W-:Y:S05]  /*2390*/  @!P1 BRA `(.L_x_171) ;  /* 0xfffffff000d09947 */ /* 0x000fea000383ffff */
[----:B------:R-:W-:-:S15]  /*23a0*/  R2UR UR4, R0 ;  /* 0x00000000000472ca */ /* 0x000fde00000e0000 */
.L_x_155:
[----:B------:R-:W-:Y:S04]  /*23b0*/  BSSY.RECONVERGENT B0, `(.L_x_172) ;  /* 0x000000f000007945 */ /* 0x000fe80003800200 */
[----:B------:R-:W-:Y:S05]  /*23c0*/  @P0 BRA `(.L_x_173) ;  /* 0x0000000000340947 */ /* 0x000fea0003800000 */
[----:B------:R-:W-:Y:S01]  /*23d0*/  UIMAD.WIDE UR18, UR4, 0x4, UR6 ;  /* 0x00000004041278a5 */ /* 0x000fe2000f8e0206 */
[----:B------:R-:W0:Y:S05]  /*23e0*/  LDS R0, [R5+0x4] ;  /* 0x0000040005007984 */ /* 0x000e2a0000000800 */
[----:B--234-:R-:W-:Y:S01]  /*23f0*/  IMAD.U32 R6, RZ, RZ, UR18 ;  /* 0x00000012ff067e24 */ /* 0x01cfe2000f8e00ff */
[----:B------:R-:W-:-:S05]  /*2400*/  MOV R7, UR19 ;  /* 0x0000001300077c02 */ /* 0x000fca0008000f00 */
[----:B------:R-:W2:Y:S02]  /*2410*/  LDG.E R6, desc[UR20][R6.64+-0x4] ;  /* 0xfffffc1406067981 */ /* 0x000ea4000c1e1900 */
[----:B--2---:R-:W-:-:S13]  /*2420*/  R2UR UR18, R6 ;  /* 0x00000000061272ca */ /* 0x004fda00000e0000 */
[----:B------:R-:W-:-:S06]  /*2430*/  UIMAD.WIDE UR18, UR18, 0x4, UR10 ;  /* 0x00000004121278a5 */ /* 0x000fcc000f8e020a */
[----:B------:R-:W-:Y:S02]  /*2440*/  IMAD.U32 R8, RZ, RZ, UR18 ;  /* 0x00000012ff087e24 */ /* 0x000fe4000f8e00ff */
[----:B------:R-:W-:-:S05]  /*2450*/  IMAD.U32 R9, RZ, RZ, UR19 ;  /* 0x00000013ff097e24 */ /* 0x000fca000f8e00ff */
[----:B------:R-:W2:Y:S01]  /*2460*/  LDG.E R8, desc[UR20][R8.64] ;  /* 0x0000001408087981 */ /* 0x000ea2000c1e1900 */
[----:B0-----:R-:W-:-:S05]  /*2470*/  VIADD R0, R0, 0xffffffff ;  /* 0xffffffff00007836 */ /* 0x001fca0000000000 */
[----:B------:R0:W-:Y:S04]  /*2480*/  STS [R5+0x4], R0 ;  /* 0x0000040005007388 */ /* 0x0001e80000000800 */
[----:B--2---:R0:W-:Y:S02]  /*2490*/  STS [R5], R8 ;  /* 0x0000000805007388 */ /* 0x0041e40000000800 */
.L_x_173:
[----:B------:R-:W-:Y:S05]  /*24a0*/  BSYNC.RECONVERGENT B0 ;  /* 0x0000000000007941 */ /* 0x000fea0003800200 */
.L_x_172:
[----:B------:R-:W-:Y:S06]  /*24b0*/  BAR.SYNC.DEFER_BLOCKING 0x0 ;  /* 0x0000000000007b1d */ /* 0x000fec0000010000 */
[----:B--234-:R-:W1:Y:S02]  /*24c0*/  LDS.64 R6, [R5] ;  /* 0x0000000005067984 */ /* 0x01ce640000000a00 */
[----:B-1----:R-:W-:-:S13]  /*24d0*/  ISETP.GE.AND P0, PT, R6, 0x1, PT ;  /* 0x000000010600780c */ /* 0x002fda0003f06270 */
[----:B------:R-:W-:Y:S05]  /*24e0*/  @!P0 BRA `(.L_x_174) ;  /* 0x0000000800748947 */ /* 0x000fea0003800000 */
[----:B------:R-:W-:Y:S01]  /*24f0*/  IMAD.MOV.U32 R10, RZ, RZ, R6 ;  /* 0x000000ffff0a7224 */ /* 0x000fe200078e0006 */
[----:B------:R-:W-:-:S07]  /*2500*/  MOV R11, R7 ;  /* 0x00000007000b7202 */ /* 0x000fce0000000f00 */
.L_x_186:
[----:B0-----:R-:W-:Y:S01]  /*2510*/  IMAD.IADD R5, R11, 0x1, -R4 ;  /* 0x000000010b057824 */ /* 0x001fe200078e0a04 */
[----:B------:R-:W-:Y:S04]  /*2520*/  BSSY.RECONVERGENT B0, `(.L_x_175) ;  /* 0x0000091000007945 */ /* 0x000fe80003800200 */
[----:B------:R-:W-:-:S13]  /*2530*/  ISETP.GE.AND P0, PT, R5, 0x1, PT ;  /* 0x000000010500780c */ /* 0x000fda0003f06270 */
[----:B-1----:R-:W-:Y:S05]  /*2540*/  @!P0 BRA `(.L_x_176) ;  /* 0x0000000800388947 */ /* 0x002fea0003800000 */
[----:B------:R-:W-:-:S04]  /*2550*/  IMAD.MOV.U32 R12, RZ, RZ, 0x8 ;  /* 0x00000008ff0c7424 */ /* 0x000fc800078e00ff */
[----:B------:R-:W-:-:S05]  /*2560*/  IMAD.WIDE.U32 R12, R5, R12, UR12 ;  /* 0x0000000c050c7e25 */ /* 0x000fca000f8e000c */
[----:B------:R-:W2:Y:S01]  /*2570*/  LDG.E R6, desc[UR20][R12.64] ;  /* 0x000000140c067981 */ /* 0x000ea2000c1e1900 */
[----:B------:R-:W-:-:S04]  /*2580*/  IMAD.MOV.U32 R9, RZ, RZ, 0x4 ;  /* 0x00000004ff097424 */ /* 0x000fc800078e00ff */
[----:B--2---:R-:W-:-:S06]  /*2590*/  IMAD.WIDE R8, R6, R9, UR10 ;  /* 0x0000000a06087e25 */ /* 0x004fcc000f8e0209 */
[----:B------:R-:W2:Y:S02]  /*25a0*/  LDG.E R9, desc[UR20][R8.64] ;  /* 0x0000001408097981 */ /* 0x000ea4000c1e1900 */
[----:B--2---:R-:W-:-:S13]  /*25b0*/  ISETP.NE.AND P0, PT, R9, R10, PT ;  /* 0x0000000a0900720c */ /* 0x004fda0003f05270 */
[----:B------:R-:W-:Y:S05]  /*25c0*/  @P0 BRA `(.L_x_176) ;  /* 0x0000000800180947 */ /* 0x000fea0003800000 */
[----:B------:R-:W-:Y:S01]  /*25d0*/  MOV R9, UR17 ;  /* 0x0000001100097c02 */ /* 0x000fe20008000f00 */
[----:B------:R-:W-:Y:S01]  /*25e0*/  IMAD.U32 R8, RZ, RZ, UR16 ;  /* 0x00000010ff087e24 */ /* 0x000fe2000f8e00ff */
[----:B------:R-:W0:Y:S01]  /*25f0*/  LDC.64 R14, c[0x0][0x3d8] ;  /* 0x0000f600ff0e7b82 */ /* 0x000e220000000a00 */
[----:B------:R-:W1:Y:S01]  /*2600*/  LDCU.64 UR18, c[0x0][0x3d0] ;  /* 0x00007a00ff1277ac */ /* 0x000e620008000a00 */
[----:B------:R-:W-:Y:S02]  /*2610*/  IMAD.U32 R16, RZ, RZ, UR16 ;  /* 0x00000010ff107e24 */ /* 0x000fe4000f8e00ff */
[----:B------:R-:W-:Y:S01]  /*2620*/  IMAD.U32 R17, RZ, RZ, UR17 ;  /* 0x00000011ff117e24 */ /* 0x000fe2000f8e00ff */
[----:B------:R-:W0:Y:S01]  /*2630*/  LDG.E R9, desc[UR20][R8.64+0x4] ;  /* 0x0000041408097981 */ /* 0x000e22000c1e1900 */
[----:B------:R-:W-:-:S03]  /*2640*/  SHF.R.S32.HI R7, RZ, 0x1f, R6 ;  /* 0x0000001fff077819 */ /* 0x000fc60000011406 */
[----:B------:R-:W2:Y:S04]  /*2650*/  LDG.E R0, desc[UR20][R16.64] ;  /* 0x0000001410007981 */ /* 0x000ea8000c1e1900 */
[----:B------:R3:W5:Y:S01]  /*2660*/  LDG.E R12, desc[UR20][R12.64+0x4] ;  /* 0x000004140c0c7981 */ /* 0x000762000c1e1900 */
[----:B-1----:R-:W-:-:S04]  /*2670*/  LEA R10, P0, R6, UR18, 0x3 ;  /* 0x00000012060a7c11 */ /* 0x002fc8000f8018ff */
[----:B------:R-:W-:-:S06]  /*2680*/  LEA.HI.X R11, R6, UR19, R7, 0x3, P0 ;  /* 0x00000013060b7c11 */ /* 0x000fcc00080f1c07 */
[----:B------:R-:W4:Y:S01]  /*2690*/  LDG.E.64 R10, desc[UR20][R10.64] ;  /* 0x000000140a0a7981 */ /* 0x000f22000c1e1b00 */
[----:B0-----:R-:W-:-:S06]  /*26a0*/  IMAD.WIDE R14, R9, 0x8, R14 ;  /* 0x00000008090e7825 */ /* 0x001fcc00078e020e */
[----:B------:R-:W4:Y:S01]  /*26b0*/  LDG.E.64 R14, desc[UR20][R14.64+-0x10] ;  /* 0xfffff0140e0e7981 */ /* 0x000f22000c1e1b00 */
[----:B--2---:R-:W-:Y:S01]  /*26c0*/  ISETP.GE.AND P0, PT, R0, R9, PT ;  /* 0x000000090000720c */ /* 0x004fe20003f06270 */
[----:B------:R-:W-:Y:S01]  /*26d0*/  VIADD R8, R9, 0xffffffff ;  /* 0xffffffff09087836 */ /* 0x000fe20000000000 */
[----:B------:R-:W-:Y:S03]  /*26e0*/  BSSY.RECONVERGENT B1, `(.L_x_177) ;  /* 0x0000026000017945 */ /* 0x000fe60003800200 */
[----:B------:R-:W-:-:S08]  /*26f0*/  IMAD.MOV.U32 R9, RZ, RZ, R8 ;  /* 0x000000ffff097224 */ /* 0x000fd000078e0008 */
[----:B----4-:R-:W-:-:S14]  /*2700*/  DSETP.LTU.OR P0, PT, R14, R10, P0 ;  /* 0x0000000a0e00722a */ /* 0x010fdc0000709400 */
[----:B---3--:R-:W-:Y:S05]  /*2710*/  @P0 BRA `(.L_x_178) ;  /* 0x0000000000880947 */ /* 0x008fea0003800000 */
[----:B------:R-:W0:Y:S01]  /*2720*/  LDC.64 R14, c[0x0][0x3d8] ;  /* 0x0000f600ff0e7b82 */ /* 0x000e220000000a00 */
[----:B------:R-:W-:Y:S01]  /*2730*/  MOV R2, R8 ;  /* 0x0000000800027202 */ /* 0x000fe20000000f00 */
[----:B------:R-:W-:-:S07]  /*2740*/  IMAD.MOV.U32 R9, RZ, RZ, R0 ;  /* 0x000000ffff097224 */ /* 0x000fce00078e0000 */
.L_x_181:
[----:B------:R-:W-:Y:S02]  /*2750*/  IMAD.MOV.U32 R24, RZ, RZ, R2 ;  /* 0x000000ffff187224 */ /* 0x000fe400078e0002 */
        /* <DEDUP_REMOVED lines=11> */
[-C--:B------:R-:W-:Y:S02]  /*2810*/  ISETP.NE.AND P0, PT, R25, R0.reuse, PT ;  /* 0x000000001900720c */ /* 0x080fe40003f05270 */
[----:B------:R-:W-:-:S11]  /*2820*/  MOV R9, R0 ;  /* 0x0000000000097202 */ /* 0x000fd60000000f00 */
        /* <DEDUP_REMOVED lines=8> */
.L_x_180:
[----:B------:R-:W-:Y:S05]  /*28b0*/  BSYNC.RELIABLE B2 ;  /* 0x0000000000027941 */ /* 0x000fea0003800100 */
.L_x_179:
[----:B------:R-:W-:-:S14]  /*28c0*/  DSETP.GEU.AND P0, PT, R18, R10, PT ;  /* 0x0000000a1200722a */ /* 0x000fdc0003f0e000 */
[C---:B------:R-:W-:Y:S02]  /*28d0*/  @!P0 VIADD R13, R25.reuse, 0x1 ;  /* 0x00000001190d8836 */ /* 0x040fe40000000000 */
[----:B------:R-:W-:Y:S02]  /*28e0*/  @P0 VIADD R24, R25, 0xffffffff ;  /* 0xffffffff19180836 */ /* 0x000fe40000000000 */
[----:B------:R-:W-:-:S03]  /*28f0*/  IMAD.MOV.U32 R9, RZ, RZ, R13 ;  /* 0x000000ffff097224 */ /* 0x000fc600078e000d */
[-C--:B------:R-:W-:Y:S02]  /*2900*/  ISETP.GT.AND P0, PT, R13, R24.reuse, PT ;  /* 0x000000180d00720c */ /* 0x080fe40003f04270 */
[----:B------:R-:W-:-:S11]  /*2910*/  MOV R2, R24 ;  /* 0x0000001800027202 */ /* 0x000fd60000000f00 */
[----:B------:R-:W-:Y:S05]  /*2920*/  @!P0 BRA `(.L_x_181) ;  /* 0xfffffffc00888947 */ /* 0x000fea000383ffff */
[----:B------:R-:W-:-:S07]  /*2930*/  IMAD.MOV.U32 R9, RZ, RZ, R25 ;  /* 0x000000ffff097224 */ /* 0x000fce00078e0019 */
.L_x_178:
[----:B------:R-:W-:Y:S05]  /*2940*/  BSYNC.RECONVERGENT B1 ;  /* 0x0000000000017941 */ /* 0x000fea0003800200 */
.L_x_177:
        /* <DEDUP_REMOVED lines=9> */
[----:B------:R-:W-:Y:S01]  /*29e0*/  HFMA2 R14, -RZ, RZ, 0, 5.9604644775390625e-08 ;  /* 0x00000001ff0e7431 */ /* 0x000fe200000001ff */
        /* <DEDUP_REMOVED lines=11> */
[----:B------:R-:W-:Y:S02]  /*2aa0*/  IMAD.U32 R20, RZ, RZ, UR5 ;  /* 0x00000005ff147e24 */ /* 0x000fe4000f8e00ff */
[----:B------:R-:W-:Y:S02]  /*2ab0*/  IMAD.U32 R21, RZ, RZ, UR14 ;  /* 0x0000000eff157e24 */ /* 0x000fe4000f8e00ff */
[----:B------:R-:W-:-:S05]  /*2ac0*/  IMAD.WIDE R12, R12, 0x8, R20 ;  /* 0x000000080c0c7825 */ /* 0x000fca00078e0214 */
[----:B------:R-:W-:-:S05]  /*2ad0*/  FFMA R0, RZ, R17, R15 ;  /* 0x00000011ff007223 */ /* 0x000fca000000000f */
[----:B------:R-:W-:-:S13]  /*2ae0*/  FSETP.GT.AND P0, PT, |R0|, 1.469367938527859385e-39, PT ;  /* 0x001000000000780b */ /* 0x000fda0003f04200 */
[----:B------:R-:W-:Y:S05]  /*2af0*/  @P0 BRA P1, `(.L_x_183) ;  /* 0x0000000000100947 */ /* 0x000fea0000800000 */
[----:B------:R-:W-:-:S07]  /*2b00*/  MOV R2, 0x2b20 ;  /* 0x00002b2000027802 */ /* 0x000fce0000000f00 */
[----:B------:R-:W-:Y:S05]  /*2b10*/  CALL.REL.NOINC `($__internal_1_$__cuda_sm20_div_rn_f64_full) ;  /* 0x0000000000fc7944 */ /* 0x000fea0003c00000 */
[----:B------:R-:W-:Y:S02]  /*2b20*/  IMAD.MOV.U32 R14, RZ, RZ, R22 ;  /* 0x000000ffff0e7224 */ /* 0x000fe400078e0016 */
[----:B------:R-:W-:-:S07]  /*2b30*/  IMAD.MOV.U32 R15, RZ, RZ, R23 ;  /* 0x000000ffff0f7224 */ /* 0x000fce00078e0017 */
.L_x_183:
[----:B------:R-:W-:Y:S05]  /*2b40*/  BSYNC.RECONVERGENT B1 ;  /* 0x0000000000017941 */ /* 0x000fea0003800200 */
.L_x_182:
[----:B------:R-:W0:Y:S01]  /*2b50*/  LDC.64 R20, c[0x0][0x3d8] ;  /* 0x0000f600ff147b82 */ /* 0x000e220000000a00 */
[----:B------:R-:W-:Y:S01]  /*2b60*/  IADD3 R16, P0, PT, R28, UR5, RZ ;  /* 0x000000051c107c10 */ /* 0x000fe2000ff1e0ff */
[----:B------:R-:W1:Y:S03]  /*2b70*/  LDCU.64 UR18, c[0x0][0x3c8] ;  /* 0x00007900ff1277ac */ /* 0x000e660008000a00 */
[----:B------:R-:W-:-:S05]  /*2b80*/  IADD3.X R17, PT, PT, R29, UR14, RZ, P0, !PT ;  /* 0x0000000e1d117c10 */ /* 0x000fca00087fe4ff */
[----:B------:R-:W2:Y:S01]  /*2b90*/  LDG.E.64 R18, desc[UR20][R16.64] ;  /* 0x0000001410127981 */ /* 0x000ea2000c1e1b00 */
[----:B0-----:R-:W-:-:S06]  /*2ba0*/  IMAD.WIDE R20, R9, 0x8, R20 ;  /* 0x0000000809147825 */ /* 0x001fcc00078e0214 */
[----:B------:R-:W3:Y:S01]  /*2bb0*/  LDG.E.64 R20, desc[UR20][R20.64] ;  /* 0x0000001414147981 */ /* 0x000ee2000c1e1b00 */
[----:B------:R-:W-:-:S04]  /*2bc0*/  IADD3 R0, PT, PT, R8, -R9, RZ ;  /* 0x8000000908007210 */ /* 0x000fc80007ffe0ff */
[----:B------:R-:W3:Y:S01]  /*2bd0*/  I2F.F64 R8, R0 ;  /* 0x0000000000087312 */ /* 0x000ee20000201c00 */
[----:B------:R-:W-:-:S05]  /*2be0*/  IADD3 R6, P0, PT, R6, UR24, RZ ;  /* 0x0000001806067c10 */ /* 0x000fca000ff1e0ff */
[----:B------:R-:W-:Y:S01]  /*2bf0*/  IMAD.X R7, RZ, RZ, R7, P0 ;  /* 0x000000ffff077224 */ /* 0x000fe200000e0607 */
[----:B---3--:R-:W-:-:S08]  /*2c00*/  DFMA R8, -R10, R8, R20 ;  /* 0x000000080a08722b */ /* 0x008fd00000000114 */
[----:B--2---:R-:W-:Y:S01]  /*2c10*/  DADD R8, R8, R18 ;  /* 0x0000000008087229 */ /* 0x004fe20000000012 */
[----:B-1----:R-:W-:Y:S01]  /*2c20*/  LEA R10, P0, R6, UR18, 0x2 ;  /* 0x00000012060a7c11 */ /* 0x002fe2000f8010ff */
[----:B------:R-:W-:-:S03]  /*2c30*/  IMAD.MOV.U32 R19, RZ, RZ, 0x1 ;  /* 0x00000001ff137424 */ /* 0x000fc600078e00ff */
[----:B------:R-:W-:-:S03]  /*2c40*/  LEA.HI.X R11, R6, UR19, R7, 0x2, P0 ;  /* 0x00000013060b7c11 */ /* 0x000fc600080f1407 */
[----:B------:R-:W-:-:S07]  /*2c50*/  DMUL R8, R8, R14 ;  /* 0x0000000e08087228 */ /* 0x000fce0000000000 */
[----:B------:R0:W-:Y:S04]  /*2c60*/  REDG.E.ADD.F64.RN.STRONG.GPU desc[UR20][R12.64], R8 ;  /* 0x000000080c0079a6 */ /* 0x0001e8000c12ff14 */
[----:B------:R-:W2:Y:S01]  /*2c70*/  ATOMG.E.EXCH.STRONG.GPU PT, R10, desc[UR20][R10.64], R19 ;  /* 0x800000130a0a79a8 */ /* 0x000ea2000c1ef114 */
[----:B------:R-:W-:Y:S01]  /*2c80*/  IMAD.MOV.U32 R6, RZ, RZ, 0x8 ;  /* 0x00000008ff067424 */ /* 0x000fe200078e00ff */
[----:B------:R-:W-:Y:S01]  /*2c90*/  BSSY.RECONVERGENT B1, `(.L_x_184) ;  /* 0x000000a000017945 */ /* 0x000fe20003800200 */
[----:B------:R-:W-:-:S04]  /*2ca0*/  VIADD R15, R5, 0xffffffff ;  /* 0xffffffff050f7836 */ /* 0x000fc80000000000 */
[----:B------:R-:W-:Y:S01]  /*2cb0*/  IMAD.WIDE.U32 R6, R15, R6, UR12 ;  /* 0x0000000c0f067e25 */ /* 0x000fe2000f8e0006 */
[----:B--2---:R-:W-:-:S13]  /*2cc0*/  ISETP.NE.AND P0, PT, R10, RZ, PT ;  /* 0x000000ff0a00720c */ /* 0x004fda0003f05270 */
[----:B0-----:R-:W-:Y:S05]  /*2cd0*/  @P0 BRA `(.L_x_185) ;  /* 0x0000000000140947 */ /* 0x001fea0003800000 */
[----:B------:R-:W2:Y:S01]  /*2ce0*/  LDG.E.64 R16, desc[UR20][R16.64] ;  /* 0x0000001410107981 */ /* 0x000ea2000c1e1b00 */
[----:B------:R-:W0:Y:S02]  /*2cf0*/  LDCU.64 UR18, c[0x0][0x3c0] ;  /* 0x00007800ff1277ac */ /* 0x000e240008000a00 */
[----:B0-----:R-:W-:-:S04]  /*2d00*/  IADD3 R28, P0, PT, R28, UR18, RZ ;  /* 0x000000121c1c7c10 */ /* 0x001fc8000ff1e0ff */
[----:B------:R-:W-:-:S05]  /*2d10*/  IADD3.X R29, PT, PT, R29, UR19, RZ, P0, !PT ;  /* 0x000000131d1d7c10 */ /* 0x000fca00087fe4ff */
[----:B--2---:R0:W-:Y:S04]  /*2d20*/  REDG.E.ADD.F64.RN.STRONG.GPU desc[UR20][R28.64], R16 ;  /* 0x000000101c0079a6 */ /* 0x0041e8000c12ff14 */
.L_x_185:
[----:B------:R-:W-:Y:S05]  /*2d30*/  BSYNC.RECONVERGENT B1 ;  /* 0x0000000000017941 */ /* 0x000fea0003800200 */
.L_x_184:
[----:B------:R-:W2:Y:S01]  /*2d40*/  LDG.E R6, desc[UR20][R6.64] ;  /* 0x0000001406067981 */ /* 0x000ea2000c1e1900 */
[----:B------:R-:W-:Y:S01]  /*2d50*/  MOV R9, 0x4 ;  /* 0x0000000400097802 */ /* 0x000fe20000000f00 */
[----:B------:R-:W1:Y:S01]  /*2d60*/  S2UR UR18, SR_CgaCtaId ;  /* 0x00000000001279c3 */ /* 0x000e620000008800 */
[----:B------:R-:W-:Y:S02]  /*2d70*/  UMOV UR4, 0x400 ;  /* 0x0000040000047882 */ /* 0x000fe40000000000 */
[----:B-1----:R-:W-:-:S09]  /*2d80*/  ULEA UR4, UR18, UR4, 0x18 ;  /* 0x0000000412047291 */ /* 0x002fd2000f8ec0ff */
[----:B------:R-:W1:Y:S01]  /*2d90*/  LDS R0, [UR4] ;  /* 0x00000004ff007984 */ /* 0x000e620008000800 */
[----:B--2---:R-:W-:-:S06]  /*2da0*/  IMAD.WIDE R8, R6, R9, UR10 ;  /* 0x0000000a06087e25 */ /* 0x004fcc000f8e0209 */
[----:B------:R-:W2:Y:S01]  /*2db0*/  LDG.E R9, desc[UR20][R8.64] ;  /* 0x0000001408097981 */ /* 0x000ea2000c1e1900 */
[----:B-1----:R-:W-:-:S05]  /*2dc0*/  VIADD R2, R0, 0xffffffff ;  /* 0xffffffff00027836 */ /* 0x002fca0000000000 */
[----:B--2---:R-:W-:-:S04]  /*2dd0*/  ISETP.NE.AND P0, PT, R9, R2, PT ;  /* 0x000000020900720c */ /* 0x004fc80003f05270 */
[----:B------:R-:W-:-:S04]  /*2de0*/  ISETP.NE.AND P0, PT, R4, 0x1f, P0 ;  /* 0x0000001f0400780c */ /* 0x000fc80000705270 */
[----:B------:R-:W-:-:S13]  /*2df0*/  ISETP.NE.AND P1, PT, R9, R2, !P0 ;  /* 0x000000020900720c */ /* 0x000fda0004725270 */
[----:B------:R-:W-:-:S04]  /*2e00*/  @P1 IMAD.MOV R2, RZ, RZ, R0 ;  /* 0x000000ffff021224 */ /* 0x000fc800078e0200 */
[----:B------:R-:W-:-:S05]  /*2e10*/  @!P0 IMAD.MOV.U32 R14, RZ, RZ, R2 ;  /* 0x000000ffff0e8224 */ /* 0x000fca00078e0002 */
[----:B------:R1:W-:Y:S02]  /*2e20*/  @!P0 STS.64 [UR4], R14 ;  /* 0x0000000eff008988 */ /* 0x0003e40008000a04 */
.L_x_176:
[----:B------:R-:W-:Y:S05]  /*2e30*/  BSYNC.RECONVERGENT B0 ;  /* 0x0000000000007941 */ /* 0x000fea0003800200 */
.L_x_175:
[----:B------:R-:W-:Y:S05]  /*2e40*/  WARPSYNC.ALL ;  /* 0x0000000000007948 */ /* 0x000fea0003800000 */
[----:B------:R-:W2:Y:S08]  /*2e50*/  S2UR UR18, SR_CgaCtaId ;  /* 0x00000000001279c3 */ /* 0x000eb00000008800 */
[----:B------:R-:W-:Y:S06]  /*2e60*/  BAR.SYNC.DEFER_BLOCKING 0x0 ;  /* 0x0000000000007b1d */ /* 0x000fec0000010000 */
[----:B------:R-:W-:-:S02]  /*2e70*/  UMOV UR4, 0x400 ;  /* 0x0000040000047882 */ /* 0x000fc40000000000 */
[----:B--2---:R-:W-:-:S09]  /*2e80*/  ULEA UR4, UR18, UR4, 0x18 ;  /* 0x0000000412047291 */ /* 0x004fd2000f8ec0ff */
[----:B------:R-:W2:Y:S02]  /*2e90*/  LDS.64 R10, [UR4] ;  /* 0x00000004ff0a7984 */ /* 0x000ea40008000a00 */
[----:B--2---:R-:W-:-:S13]  /*2ea0*/  ISETP.GT.AND P0, PT, R10, RZ, PT ;  /* 0x000000ff0a00720c */ /* 0x004fda0003f04270 */
[----:B------:R-:W-:Y:S05]  /*2eb0*/  @P0 BRA `(.L_x_186) ;  /* 0xfffffff400940947 */ /* 0x000fea000383ffff */
.L_x_174:
[----:B------:R-:W2:Y:S01]  /*2ec0*/  LDCU UR4, c[0x0][0x380] ;  /* 0x00007000ff0477ac */ /* 0x000ea20008000800 */
[----:B------:R-:W-:-:S04]  /*2ed0*/  UIADD3 UR15, UPT, UPT, UR15, 0x400, URZ ;  /* 0x000004000f0f7890 */ /* 0x000fc8000fffe0ff */
[----:B--2---:R-:W-:-:S09]  /*2ee0*/  UISETP.GT.AND UP0, UPT, UR15, UR4, UPT ;  /* 0x000000040f00728c */ /* 0x004fd2000bf04270 */
[----:B------:R-:W-:Y:S05]  /*2ef0*/  BRA.U !UP0, `(.L_x_187) ;  /* 0xffffffd108c07547 */ /* 0x000fea000b83ffff */
[----:B------:R-:W-:Y:S05]  /*2f00*/  EXIT ;  /* 0x000000000000794d */ /* 0x000fea0003800000 */
        .weak           $__internal_1_$__cuda_sm20_div_rn_f64_full
        .type           $__internal_1_$__cuda_sm20_div_rn_f64_full,@function
        .size           $__internal_1_$__cuda_sm20_div_rn_f64_full,(.L_x_195 - $__internal_1_$__cuda_sm20_div_rn_f64_full)
$__internal_1_$__cuda_sm20_div_rn_f64_full:
[C---:B------:R-:W-:Y:S01]  /*2f10*/  FSETP.GEU.AND P0, PT, |R17|.reuse, 1.469367938527859385e-39, PT ;  /* 0x001000001100780b */ /* 0x040fe20003f0e200 */
[----:B------:R-:W-:Y:S01]  /*2f20*/  IMAD.MOV.U32 R0, RZ, RZ, 0x1ca00000 ;  /* 0x1ca00000ff007424 */ /* 0x000fe200078e00ff */
[----:B------:R-:W-:Y:S01]  /*2f30*/  LOP3.LUT R14, R17, 0x800fffff, RZ, 0xc0, !PT ;  /* 0x800fffff110e7812 */ /* 0x000fe200078ec0ff */
[----:B------:R-:W-:Y:S01]  /*2f40*/  BSSY.RECONVERGENT B2, `(.L_x_188) ;  /* 0x0000054000027945 */ /* 0x000fe20003800200 */
[C---:B------:R-:W-:Y:S02]  /*2f50*/  FSETP.GEU.AND P2, PT, |R19|.reuse, 1.469367938527859385e-39, PT ;  /* 0x001000001300780b */ /* 0x040fe40003f4e200 */
[----:B------:R-:W-:Y:S01]  /*2f60*/  LOP3.LUT R15, R14, 0x3ff00000, RZ, 0xfc, !PT ;  /* 0x3ff000000e0f7812 */ /* 0x000fe200078efcff */
[----:B------:R-:W-:Y:S01]  /*2f70*/  IMAD.MOV.U32 R14, RZ, RZ, R16 ;  /* 0x000000ffff0e7224 */ /* 0x000fe200078e0010 */
[----:B------:R-:W-:Y:S02]  /*2f80*/  MOV R20, 0x1 ;  /* 0x0000000100147802 */ /* 0x000fe40000000f00 */
        /* <DEDUP_REMOVED lines=43> */
[----:B------:R-:W-:-:S09]  /*3240*/  MOV R18, RZ ;  /* 0x000000ff00127202 */ /* 0x000fd20000000f00 */
[C---:B------:R-:W-:Y:S02]  /*3250*/  FSETP.NEU.AND P0, PT, R15.reuse, RZ, PT ;  /* 0x000000ff0f00720b */ /* 0x040fe40003f0d000 */
[----:B------:R-:W-:-:S04]  /*3260*/  LOP3.LUT R17, R15, 0x80000000, R17, 0x48, !PT ;  /* 0x800000000f117812 */ /* 0x000fc800078e4811 */
[----:B------:R-:W-:-:S07]  /*3270*/  LOP3.LUT R19, R17, R19, RZ, 0xfc, !PT ;  /* 0x0000001311137212 */ /* 0x000fce00078efcff */
[----:B------:R-:W-:Y:S05]  /*3280*/  @!P0 BRA `(.L_x_190) ;  /* 0x00000000007c8947 */ /* 0x000fea0003800000 */
[----:B------:R-:W-:Y:S01]  /*3290*/  IMAD.MOV R15, RZ, RZ, -R0 ;  /* 0x000000ffff0f7224 */ /* 0x000fe200078e0a00 */
[----:B------:R-:W-:Y:S01]  /*32a0*/  DMUL.RP R18, R26, R18 ;  /* 0x000000121a127228 */ /* 0x000fe20000008000 */
[----:B------:R-:W-:-:S06]  /*32b0*/  IMAD.MOV.U32 R14, RZ, RZ, RZ ;  /* 0x000000ffff0e7224 */ /* 0x000fcc00078e00ff */
[----:B------:R-:W-:-:S03]  /*32c0*/  DFMA R14, R22, -R14, R26 ;  /* 0x8000000e160e722b */ /* 0x000fc6000000001a */
[----:B------:R-:W-:-:S03]  /*32d0*/  LOP3.LUT R17, R19, R17, RZ, 0x3c, !PT ;  /* 0x0000001113117212 */ /* 0x000fc600078e3cff */
[----:B------:R-:W-:-:S04]  /*32e0*/  IADD3 R14, PT, PT, -R0, -0x43300000, RZ ;  /* 0xbcd00000000e7810 */ /* 0x000fc80007ffe1ff */
[----:B------:R-:W-:-:S04]  /*32f0*/  FSETP.NEU.AND P0, PT, |R15|, R14, PT ;  /* 0x0000000e0f00720b */ /* 0x000fc80003f0d200 */
[----:B------:R-:W-:Y:S02]  /*3300*/  FSEL R22, R18, R22, !P0 ;  /* 0x0000001612167208 */ /* 0x000fe40004000000 */
[----:B------:R-:W-:Y:S01]  /*3310*/  FSEL R23, R17, R23, !P0 ;  /* 0x0000001711177208 */ /* 0x000fe20004000000 */
[----:B------:R-:W-:Y:S06]  /*3320*/  BRA `(.L_x_190) ;  /* 0x0000000000547947 */ /* 0x000fec0003800000 */
.L_x_189:
        /* <DEDUP_REMOVED lines=11> */
[----:B------:R-:W-:Y:S02]  /*33e0*/  @P0 LOP3.LUT R0, R23, 0x7ff00000, RZ, 0xfc, !PT ;  /* 0x7ff0000017000812 */ /* 0x000fe400078efcff */
[----:B------:R-:W-:Y:S01]  /*33f0*/  @!P0 MOV R22, RZ ;  /* 0x000000ff00168202 */ /* 0x000fe20000000f00 */
[----:B------:R-:W-:Y:S02]  /*3400*/  @P0 IMAD.MOV.U32 R22, RZ, RZ, RZ ;  /* 0x000000ffff160224 */ /* 0x000fe400078e00ff */
[----:B------:R-:W-:Y:S01]  /*3410*/  @P0 IMAD.MOV.U32 R23, RZ, RZ, R0 ;  /* 0x000000ffff170224 */ /* 0x000fe200078e0000 */
[----:B------:R-:W-:Y:S06]  /*3420*/  BRA `(.L_x_190) ;  /* 0x0000000000147947 */ /* 0x000fec0003800000 */
.L_x_192:
[----:B------:R-:W-:Y:S01]  /*3430*/  LOP3.LUT R23, R17, 0x80000, RZ, 0xfc, !PT ;  /* 0x0008000011177812 */ /* 0x000fe200078efcff */
[----:B------:R-:W-:Y:S01]  /*3440*/  IMAD.MOV.U32 R22, RZ, RZ, R16 ;  /* 0x000000ffff167224 */ /* 0x000fe200078e0010 */
[----:B------:R-:W-:Y:S06]  /*3450*/  BRA `(.L_x_190) ;  /* 0x0000000000087947 */ /* 0x000fec0003800000 */
.L_x_191:
[----:B------:R-:W-:Y:S02]  /*3460*/  LOP3.LUT R23, R19, 0x80000, RZ, 0xfc, !PT ;  /* 0x0008000013177812 */ /* 0x000fe400078efcff */
[----:B------:R-:W-:-:S07]  /*3470*/  MOV R22, R18 ;  /* 0x0000001200167202 */ /* 0x000fce0000000f00 */
.L_x_190:
[----:B------:R-:W-:Y:S05]  /*3480*/  BSYNC.RECONVERGENT B2 ;  /* 0x0000000000027941 */ /* 0x000fea0003800200 */
.L_x_188:
[----:B------:R-:W-:Y:S02]  /*3490*/  IMAD.MOV.U32 R14, RZ, RZ, R2 ;  /* 0x000000ffff0e7224 */ /* 0x000fe400078e0002 */
[----:B------:R-:W-:-:S04]  /*34a0*/  IMAD.MOV.U32 R15, RZ, RZ, 0x0 ;  /* 0x00000000ff0f7424 */ /* 0x000fc800078e00ff */
[----:B------:R-:W-:Y:S05]  /*34b0*/  RET.REL.NODEC R14 `(_Z7brandesiiPiS_S_S_PdS0_P4nodeS0_S_S0_S0_S_) ;  /* 0xffffffc80ed07950 */ /* 0x000fea0003c3ffff */
.L_x_193:
        /* <DEDUP_REMOVED lines=12> */
.L_x_195:


//--------------------- .nv.shared._Z14check_affectediiPiS_S_S_S_S_ --------------------------
	.section	.nv.shared._Z14check_affectediiPiS_S_S_S_S_,"aw",@nobits
	.sectionflags	@""
	.align	4
.nv.shared._Z14check_affectediiPiS_S_S_S_S_:
	.zero		1028


//--------------------- .nv.shared.reserved.0     --------------------------
	.section	.nv.shared.reserved.0,"aw",@nobits
	.weak		__nv_reservedSMEM_offset_0_alias
	.size		__nv_reservedSMEM_offset_0_alias, 0, 64
	.other		__nv_reservedSMEM_offset_0_alias,@"STO_CUDA_RESERVED_SHARED STV_DEFAULT"
__nv_reservedSMEM_offset_0_alias:
	.zero		0
	.zero		64


//--------------------- .nv.shared._Z14update_brandesiiPiS_S_S_PdS0_P4nodeS0_S_S0_S0_S_iS_d --------------------------
	.section	.nv.shared._Z14update_brandesiiPiS_S_S_PdS0_P4nodeS0_S_S0_S0_S_iS_d,"aw",@nobits
	.sectionflags	@""
	.align	4
.nv.shared._Z14update_brandesiiPiS_S_S_PdS0_P4nodeS0_S_S0_S0_S_iS_d:
	.zero		1032


//--------------------- .nv.shared._Z7brandesiiPiS_S_S_PdS0_P4nodeS0_S_S0_S0_S_ --------------------------
	.section	.nv.shared._Z7brandesiiPiS_S_S_PdS0_P4nodeS0_S_S0_S0_S_,"aw",@nobits
	.sectionflags	@""
	.align	4
.nv.shared._Z7brandesiiPiS_S_S_PdS0_P4nodeS0_S_S0_S0_S_:
	.zero		1032


//--------------------- .nv.constant0._Z14check_affectediiPiS_S_S_S_S_ --------------------------
	.section	.nv.constant0._Z14check_affectediiPiS_S_S_S_S_,"a",@progbits
	.sectionflags	@""
	.align	4
.nv.constant0._Z14check_affectediiPiS_S_S_S_S_:
	.zero		952


//--------------------- .nv.constant0._Z14update_brandesiiPiS_S_S_PdS0_P4nodeS0_S_S0_S0_S_iS_d --------------------------
	.section	.nv.constant0._Z14update_brandesiiPiS_S_S_PdS0_P4nodeS0_S_S0_S0_S_iS_d,"a",@progbits
	.sectionflags	@""
	.align	4
.nv.constant0._Z14update_brandesiiPiS_S_S_PdS0_P4nodeS0_S_S0_S0_S_iS_d:
	.zero		1024


//--------------------- .nv.constant0._Z7brandesiiPiS_S_S_PdS0_P4nodeS0_S_S0_S0_S_ --------------------------
	.section	.nv.constant0._Z7brandesiiPiS_S_S_PdS0_P4nodeS0_S_S0_S0_S_,"a",@progbits
	.sectionflags	@""
	.align	4
.nv.constant0._Z7brandesiiPiS_S_S_PdS0_P4nodeS0_S_S0_S0_S_:
	.zero		1000


//--------------------- SYMBOLS --------------------------

	.type		.nv.reservedSmem.offset0,@object
	.size		.nv.reservedSmem.offset0,0x4
	.type		.nv.reservedSmem.cap,@object
	.size		.nv.reservedSmem.cap,0x4
